	.headerflags	@"EF_CUDA_TEXMODE_UNIFIED EF_CUDA_64BIT_ADDRESS EF_CUDA_ACCELERATORS EF_CUDA_SM90 EF_CUDA_VIRTUAL_SM(EF_CUDA_SM90)"
	.elftype	@"ET_EXEC"


//--------------------- .nv.info                  --------------------------
	.section	.nv.info,"",@"SHT_CUDA_INFO"
	.align	4


	//----- nvinfo : EIATTR_REGCOUNT
	.align		4
        /*0000*/ 	.byte	0x04, 0x2f
        /*0002*/ 	.short	(.L_1 - .L_0)
	.align		4
.L_0:
        /*0004*/ 	.word	index@(matmul_kernel)
        /*0008*/ 	.word	0x000000dc


	//----- nvinfo : EIATTR_FRAME_SIZE
	.align		4
.L_1:
        /*000c*/ 	.byte	0x04, 0x11
        /*000e*/ 	.short	(.L_3 - .L_2)
	.align		4
.L_2:
        /*0010*/ 	.word	index@(matmul_kernel)
        /*0014*/ 	.word	0x00000000


	//----- nvinfo : EIATTR_MIN_STACK_SIZE
	.align		4
.L_3:
        /*0018*/ 	.byte	0x04, 0x12
        /*001a*/ 	.short	(.L_5 - .L_4)
	.align		4
.L_4:
        /*001c*/ 	.word	index@(matmul_kernel)
        /*0020*/ 	.word	0x00000000
.L_5:


//--------------------- .nv.info.matmul_kernel    --------------------------
	.section	.nv.info.matmul_kernel,"",@"SHT_CUDA_INFO"
	.sectionflags	@""
	.align	4


	//----- nvinfo : EIATTR_CUDA_API_VERSION
	.align		4
        /*0000*/ 	.byte	0x04, 0x37
        /*0002*/ 	.short	(.L_7 - .L_6)
.L_6:
        /*0004*/ 	.word	0x00000080


	//----- nvinfo : EIATTR_KPARAM_INFO
	.align		4
.L_7:
        /*0008*/ 	.byte	0x04, 0x17
        /*000a*/ 	.short	(.L_9 - .L_8)
.L_8:
        /*000c*/ 	.word	0x00000000
        /*0010*/ 	.short	0x0008
        /*0012*/ 	.short	0x0030
        /*0014*/ 	.byte	0x00, 0xf4, 0x21, 0x00


	//----- nvinfo : EIATTR_KPARAM_INFO
	.align		4
.L_9:
        /*0018*/ 	.byte	0x04, 0x17
        /*001a*/ 	.short	(.L_11 - .L_10)
.L_10:
        /*001c*/ 	.word	0x00000000
        /*0020*/ 	.short	0x0007
        /*0022*/ 	.short	0x0028
        /*0024*/ 	.byte	0x00, 0xf0, 0x11, 0x00


	//----- nvinfo : EIATTR_KPARAM_INFO
	.align		4
.L_11:
        /*0028*/ 	.byte	0x04, 0x17
        /*002a*/ 	.short	(.L_13 - .L_12)
.L_12:
        /*002c*/ 	.word	0x00000000
        /*0030*/ 	.short	0x0006
        /*0032*/ 	.short	0x0024
        /*0034*/ 	.byte	0x00, 0xf0, 0x11, 0x00


	//----- nvinfo : EIATTR_KPARAM_INFO
	.align		4
.L_13:
        /*0038*/ 	.byte	0x04, 0x17
        /*003a*/ 	.short	(.L_15 - .L_14)
.L_14:
        /*003c*/ 	.word	0x00000000
        /*0040*/ 	.short	0x0005
        /*0042*/ 	.short	0x0020
        /*0044*/ 	.byte	0x00, 0xf0, 0x11, 0x00


	//----- nvinfo : EIATTR_KPARAM_INFO
	.align		4
.L_15:
        /*0048*/ 	.byte	0x04, 0x17
        /*004a*/ 	.short	(.L_17 - .L_16)
.L_16:
        /*004c*/ 	.word	0x00000000
        /*0050*/ 	.short	0x0004
        /*0052*/ 	.short	0x001c
        /*0054*/ 	.byte	0x00, 0xf0, 0x11, 0x00


	//----- nvinfo : EIATTR_KPARAM_INFO
	.align		4
.L_17:
        /*0058*/ 	.byte	0x04, 0x17
        /*005a*/ 	.short	(.L_19 - .L_18)
.L_18:
        /*005c*/ 	.word	0x00000000
        /*0060*/ 	.short	0x0003
        /*0062*/ 	.short	0x0018
        /*0064*/ 	.byte	0x00, 0xf0, 0x11, 0x00


	//----- nvinfo : EIATTR_KPARAM_INFO
	.align		4
.L_19:
        /*0068*/ 	.byte	0x04, 0x17
        /*006a*/ 	.short	(.L_21 - .L_20)
.L_20:
        /*006c*/ 	.word	0x00000000
        /*0070*/ 	.short	0x0002
        /*0072*/ 	.short	0x0010
        /*0074*/ 	.byte	0x00, 0xf4, 0x21, 0x00


	//----- nvinfo : EIATTR_KPARAM_INFO
	.align		4
.L_21:
        /*0078*/ 	.byte	0x04, 0x17
        /*007a*/ 	.short	(.L_23 - .L_22)
.L_22:
        /*007c*/ 	.word	0x00000000
        /*0080*/ 	.short	0x0001
        /*0082*/ 	.short	0x0008
        /*0084*/ 	.byte	0x00, 0xf4, 0x21, 0x00


	//----- nvinfo : EIATTR_KPARAM_INFO
	.align		4
.L_23:
        /*0088*/ 	.byte	0x04, 0x17
        /*008a*/ 	.short	(.L_25 - .L_24)
.L_24:
        /*008c*/ 	.word	0x00000000
        /*0090*/ 	.short	0x0000
        /*0092*/ 	.short	0x0000
        /*0094*/ 	.byte	0x00, 0xf4, 0x21, 0x00


	//----- nvinfo : EIATTR_SPARSE_MMA_MASK
	.align		4
.L_25:
        /*0098*/ 	.byte	0x03, 0x50
        /*009a*/ 	.short	0x0000


	//----- nvinfo : EIATTR_MAXREG_COUNT
	.align		4
        /*009c*/ 	.byte	0x03, 0x1b
        /*009e*/ 	.short	0x00ff


	//----- nvinfo : EIATTR_EXIT_INSTR_OFFSETS
	.align		4
        /*00a0*/ 	.byte	0x04, 0x1c
        /*00a2*/ 	.short	(.L_27 - .L_26)


	//   ....[0]....
.L_26:
        /*00a4*/ 	.word	0x00003960


	//   ....[1]....
        /*00a8*/ 	.word	0x000039d0


	//----- nvinfo : EIATTR_REQNTID
	.align		4
.L_27:
        /*00ac*/ 	.byte	0x04, 0x10
        /*00ae*/ 	.short	(.L_29 - .L_28)
.L_28:
        /*00b0*/ 	.word	0x00000080
        /*00b4*/ 	.word	0x00000001
        /*00b8*/ 	.word	0x00000001


	//----- nvinfo : EIATTR_CBANK_PARAM_SIZE
	.align		4
.L_29:
        /*00bc*/ 	.byte	0x03, 0x19
        /*00be*/ 	.short	0x0038


	//----- nvinfo : EIATTR_PARAM_CBANK
	.align		4
        /*00c0*/ 	.byte	0x04, 0x0a
        /*00c2*/ 	.short	(.L_31 - .L_30)
	.align		4
.L_30:
        /*00c4*/ 	.word	index@(.nv.constant0.matmul_kernel)
        /*00c8*/ 	.short	0x0210
        /*00ca*/ 	.short	0x0038


	//----- nvinfo : EIATTR_SW_WAR
	.align		4
.L_31:
        /*00cc*/ 	.byte	0x04, 0x36
        /*00ce*/ 	.short	(.L_33 - .L_32)
.L_32:
        /*00d0*/ 	.word	0x00000008
.L_33:


//--------------------- .nv.callgraph             --------------------------
	.section	.nv.callgraph,"",@"SHT_CUDA_CALLGRAPH"
	.align	4
	.sectionentsize	8
	.align		4
        /*0000*/ 	.word	0x00000000
	.align		4
        /*0004*/ 	.word	0xffffffff
	.align		4
        /*0008*/ 	.word	0x00000000
	.align		4
        /*000c*/ 	.word	0xfffffffe
	.align		4
        /*0010*/ 	.word	0x00000000
	.align		4
        /*0014*/ 	.word	0xfffffffd
	.align		4
        /*0018*/ 	.word	0x00000000
	.align		4
        /*001c*/ 	.word	0xfffffffc


//--------------------- .text.matmul_kernel       --------------------------
	.section	.text.matmul_kernel,"ax",@progbits
	.sectionflags	@"SHF_BARRIERS=1"
	.align	128
        .global         matmul_kernel
        .type           matmul_kernel,@function
        .size           matmul_kernel,(.L_x_3 - matmul_kernel)
        .other          matmul_kernel,@"STO_CUDA_ENTRY STV_DEFAULT"
matmul_kernel:
.text.matmul_kernel:
[----:B------:R-:W1:Y:S08]  /*0000*/  LDC R1, c[0x0][0x28] ;  /* 0x00000a00ff017b82 */ /* 0x000e700000000800 */
[----:B------:R-:W2:Y:S01]  /*0010*/  LDC R61, c[0x0][0x228] ;  /* 0x00008a00ff3d7b82 */ /* 0x000ea20000000800 */
[----:B------:R-:W3:Y:S01]  /*0020*/  S2R R7, SR_CTAID.X ;  /* 0x0000000000077919 */ /* 0x000ee20000002500 */
[----:B------:R-:W-:Y:S01]  /*0030*/  UMOV UR4, 0x400 ;  /* 0x0000040000047882 */ /* 0x000fe20000000000 */
[----:B------:R-:W-:Y:S01]  /*0040*/  ULDC.64 UR14, c[0x0][0x208] ;  /* 0x00008200000e7ab9 */ /* 0x000fe20000000a00 */
[----:B------:R-:W-:Y:S01]  /*0050*/  CS2R R64, SRZ ;  /* 0x0000000000407805 */ /* 0x000fe2000001ff00 */
[----:B------:R-:W4:Y:S01]  /*0060*/  S2R R14, SR_TID.X ;  /* 0x00000000000e7919 */ /* 0x000f220000002100 */
[----:B------:R-:W-:-:S02]  /*0070*/  CS2R R66, SRZ ;  /* 0x0000000000427805 */ /* 0x000fc4000001ff00 */
[----:B------:R-:W-:Y:S01]  /*0080*/  CS2R R68, SRZ ;  /* 0x0000000000447805 */ /* 0x000fe2000001ff00 */
[----:B------:R-:W5:Y:S01]  /*0090*/  LDC R12, c[0x0][0x22c] ;  /* 0x00008b00ff0c7b82 */ /* 0x000f620000000800 */
[----:B------:R-:W-:Y:S02]  /*00a0*/  CS2R R70, SRZ ;  /* 0x0000000000467805 */ /* 0x000fe4000001ff00 */
[----:B------:R-:W-:Y:S02]  /*00b0*/  CS2R R72, SRZ ;  /* 0x0000000000487805 */ /* 0x000fe4000001ff00 */
[----:B------:R-:W-:Y:S02]  /*00c0*/  CS2R R74, SRZ ;  /* 0x00000000004a7805 */ /* 0x000fe4000001ff00 */
[----:B------:R-:W-:Y:S02]  /*00d0*/  CS2R R76, SRZ ;  /* 0x00000000004c7805 */ /* 0x000fe4000001ff00 */
[----:B------:R-:W-:-:S02]  /*00e0*/  CS2R R78, SRZ ;  /* 0x00000000004e7805 */ /* 0x000fc4000001ff00 */
[----:B------:R-:W-:Y:S02]  /*00f0*/  CS2R R80, SRZ ;  /* 0x0000000000507805 */ /* 0x000fe4000001ff00 */
[----:B------:R-:W-:Y:S01]  /*0100*/  CS2R R82, SRZ ;  /* 0x0000000000527805 */ /* 0x000fe2000001ff00 */
[----:B------:R-:W1:Y:S01]  /*0110*/  S2UR UR5, SR_CgaCtaId ;  /* 0x00000000000579c3 */ /* 0x000e620000008800 */
[----:B------:R-:W-:Y:S02]  /*0120*/  CS2R R84, SRZ ;  /* 0x0000000000547805 */ /* 0x000fe4000001ff00 */
[----:B------:R-:W-:Y:S02]  /*0130*/  CS2R R86, SRZ ;  /* 0x0000000000567805 */ /* 0x000fe4000001ff00 */
[----:B------:R-:W-:Y:S02]  /*0140*/  CS2R R88, SRZ ;  /* 0x0000000000587805 */ /* 0x000fe4000001ff00 */
[----:B------:R-:W-:-:S02]  /*0150*/  CS2R R90, SRZ ;  /* 0x00000000005a7805 */ /* 0x000fc4000001ff00 */
[----:B------:R-:W-:Y:S02]  /*0160*/  CS2R R92, SRZ ;  /* 0x00000000005c7805 */ /* 0x000fe4000001ff00 */
[----:B------:R-:W-:Y:S02]  /*0170*/  CS2R R94, SRZ ;  /* 0x00000000005e7805 */ /* 0x000fe4000001ff00 */
[----:B------:R-:W-:Y:S01]  /*0180*/  CS2R R96, SRZ ;  /* 0x0000000000607805 */ /* 0x000fe2000001ff00 */
[----:B--2---:R-:W-:Y:S01]  /*0190*/  VIADD R0, R61, 0xff ;  /* 0x000000ff3d007836 */ /* 0x004fe20000000000 */
[----:B------:R-:W-:Y:S01]  /*01a0*/  IABS R21, R61 ;  /* 0x0000003d00157213 */ /* 0x000fe20000000000 */
[----:B------:R-:W2:Y:S01]  /*01b0*/  LDC R56, c[0x0][0x234] ;  /* 0x00008d00ff387b82 */ /* 0x000ea20000000800 */
[----:B------:R-:W-:Y:S02]  /*01c0*/  CS2R R98, SRZ ;  /* 0x0000000000627805 */ /* 0x000fe4000001ff00 */
[----:B------:R-:W-:-:S02]  /*01d0*/  CS2R R100, SRZ ;  /* 0x0000000000647805 */ /* 0x000fc4000001ff00 */
[----:B------:R-:W-:Y:S02]  /*01e0*/  SHF.R.S32.HI R3, RZ, 0x1f, R0 ;  /* 0x0000001fff037819 */ /* 0x000fe40000011400 */
[----:B------:R-:W-:Y:S02]  /*01f0*/  CS2R R102, SRZ ;  /* 0x0000000000667805 */ /* 0x000fe4000001ff00 */
[----:B------:R-:W-:Y:S01]  /*0200*/  CS2R R104, SRZ ;  /* 0x0000000000687805 */ /* 0x000fe2000001ff00 */
[C---:B-----5:R-:W-:Y:S01]  /*0210*/  VIADD R22, R12.reuse, 0x1f ;  /* 0x0000001f0c167836 */ /* 0x060fe20000000000 */
[----:B------:R-:W-:Y:S01]  /*0220*/  LEA.HI R3, R3, R0, RZ, 0x8 ;  /* 0x0000000003037211 */ /* 0x000fe200078f40ff */
[----:B------:R-:W-:Y:S01]  /*0230*/  VIADD R52, R12, 0xffffffc0 ;  /* 0xffffffc00c347836 */ /* 0x000fe20000000000 */
[----:B---3--:R-:W-:Y:S02]  /*0240*/  IABS R8, R7 ;  /* 0x0000000700087213 */ /* 0x008fe40000000000 */
[----:B------:R-:W-:-:S02]  /*0250*/  CS2R R106, SRZ ;  /* 0x00000000006a7805 */ /* 0x000fc4000001ff00 */
[----:B------:R-:W-:Y:S01]  /*0260*/  SHF.R.S32.HI R3, RZ, 0x8, R3 ;  /* 0x00000008ff037819 */ /* 0x000fe20000011403 */
[----:B----4-:R-:W-:Y:S01]  /*0270*/  IMAD.SHL.U32 R15, R14, 0x100, RZ ;  /* 0x000001000e0f7824 */ /* 0x010fe200078e00ff */
[----:B------:R-:W-:Y:S01]  /*0280*/  CS2R R108, SRZ ;  /* 0x00000000006c7805 */ /* 0x000fe2000001ff00 */
[----:B-1----:R-:W-:Y:S01]  /*0290*/  ULEA UR5, UR5, UR4, 0x18 ;  /* 0x0000000405057291 */ /* 0x002fe2000f8ec03f */
[----:B------:R-:W-:Y:S01]  /*02a0*/  CS2R R110, SRZ ;  /* 0x00000000006e7805 */ /* 0x000fe2000001ff00 */
[----:B------:R-:W-:Y:S01]  /*02b0*/  IMAD.SHL.U32 R0, R3, 0x8, RZ ;  /* 0x0000000803007824 */ /* 0x000fe200078e00ff */
[----:B------:R-:W-:Y:S02]  /*02c0*/  LOP3.LUT R20, R15, 0x700, RZ, 0xc0, !PT ;  /* 0x000007000f147812 */ /* 0x000fe400078ec0ff */
[----:B------:R-:W-:Y:S02]  /*02d0*/  CS2R R112, SRZ ;  /* 0x0000000000707805 */ /* 0x000fe4000001ff00 */
[----:B------:R-:W-:-:S02]  /*02e0*/  CS2R R114, SRZ ;  /* 0x0000000000727805 */ /* 0x000fc4000001ff00 */
[----:B------:R-:W-:Y:S02]  /*02f0*/  CS2R R116, SRZ ;  /* 0x0000000000747805 */ /* 0x000fe4000001ff00 */
[-C--:B------:R-:W-:Y:S02]  /*0300*/  IABS R5, R0.reuse ;  /* 0x0000000000057213 */ /* 0x080fe40000000000 */
[----:B------:R-:W-:Y:S02]  /*0310*/  CS2R R118, SRZ ;  /* 0x0000000000767805 */ /* 0x000fe4000001ff00 */
[----:B------:R-:W-:Y:S01]  /*0320*/  IABS R10, R0 ;  /* 0x00000000000a7213 */ /* 0x000fe20000000000 */
[----:B--2---:R-:W-:Y:S01]  /*0330*/  IMAD.SHL.U32 R165, R56, 0x20, RZ ;  /* 0x0000002038a57824 */ /* 0x004fe200078e00ff */
[----:B------:R-:W1:Y:S01]  /*0340*/  I2F.RP R4, R5 ;  /* 0x0000000500047306 */ /* 0x000e620000209400 */
[----:B------:R-:W-:Y:S02]  /*0350*/  CS2R R120, SRZ ;  /* 0x0000000000787805 */ /* 0x000fe4000001ff00 */
[----:B------:R-:W-:-:S02]  /*0360*/  CS2R R122, SRZ ;  /* 0x00000000007a7805 */ /* 0x000fc4000001ff00 */
[----:B------:R-:W-:Y:S02]  /*0370*/  CS2R R124, SRZ ;  /* 0x00000000007c7805 */ /* 0x000fe4000001ff00 */
[----:B------:R-:W-:Y:S02]  /*0380*/  CS2R R126, SRZ ;  /* 0x00000000007e7805 */ /* 0x000fe4000001ff00 */
[----:B------:R-:W-:Y:S02]  /*0390*/  CS2R R128, SRZ ;  /* 0x0000000000807805 */ /* 0x000fe4000001ff00 */
[----:B------:R-:W-:Y:S02]  /*03a0*/  CS2R R130, SRZ ;  /* 0x0000000000827805 */ /* 0x000fe4000001ff00 */
[----:B------:R-:W-:Y:S02]  /*03b0*/  CS2R R132, SRZ ;  /* 0x0000000000847805 */ /* 0x000fe4000001ff00 */
[----:B------:R-:W-:-:S02]  /*03c0*/  CS2R R134, SRZ ;  /* 0x0000000000867805 */ /* 0x000fc4000001ff00 */
[----:B------:R-:W-:Y:S02]  /*03d0*/  CS2R R136, SRZ ;  /* 0x0000000000887805 */ /* 0x000fe4000001ff00 */
[----:B------:R-:W-:Y:S02]  /*03e0*/  CS2R R138, SRZ ;  /* 0x00000000008a7805 */ /* 0x000fe4000001ff00 */
[----:B------:R-:W-:Y:S02]  /*03f0*/  CS2R R140, SRZ ;  /* 0x00000000008c7805 */ /* 0x000fe4000001ff00 */
[----:B------:R-:W-:Y:S02]  /*0400*/  CS2R R142, SRZ ;  /* 0x00000000008e7805 */ /* 0x000fe4000001ff00 */
[----:B------:R-:W-:Y:S02]  /*0410*/  CS2R R144, SRZ ;  /* 0x0000000000907805 */ /* 0x000fe4000001ff00 */
[----:B------:R-:W-:Y:S01]  /*0420*/  CS2R R146, SRZ ;  /* 0x0000000000927805 */ /* 0x000fe2000001ff00 */
[----:B-1----:R-:W1:Y:S01]  /*0430*/  MUFU.RCP R4, R4 ;  /* 0x0000000400047308 */ /* 0x002e620000001000 */
[----:B------:R-:W-:Y:S01]  /*0440*/  CS2R R148, SRZ ;  /* 0x0000000000947805 */ /* 0x000fe2000001ff00 */
[----:B-1----:R-:W-:-:S02]  /*0450*/  VIADD R2, R4, 0xffffffe ;  /* 0x0ffffffe04027836 */ /* 0x002fc40000000000 */
[----:B------:R-:W-:-:S04]  /*0460*/  IMAD.MOV R4, RZ, RZ, -R10 ;  /* 0x000000ffff047224 */ /* 0x000fc800078e0a0a */
[----:B------:R1:W2:Y:S01]  /*0470*/  F2I.FTZ.U32.TRUNC.NTZ R3, R2 ;  /* 0x0000000200037305 */ /* 0x0002a2000021f000 */
[----:B------:R-:W-:-:S05]  /*0480*/  IMAD.SHL.U32 R10, R14, 0x80, RZ ;  /* 0x000000800e0a7824 */ /* 0x000fca00078e00ff */
[----:B------:R-:W-:Y:S01]  /*0490*/  LOP3.LUT R13, R10, 0x3000, RZ, 0xc0, !PT ;  /* 0x000030000a0d7812 */ /* 0x000fe200078ec0ff */
[----:B-1----:R-:W-:Y:S02]  /*04a0*/  IMAD.MOV.U32 R2, RZ, RZ, RZ ;  /* 0x000000ffff027224 */ /* 0x002fe400078e00ff */
[----:B--2---:R-:W-:-:S04]  /*04b0*/  IMAD.MOV R6, RZ, RZ, -R3 ;  /* 0x000000ffff067224 */ /* 0x004fc800078e0a03 */
[----:B------:R-:W-:Y:S02]  /*04c0*/  IMAD R9, R6, R5, RZ ;  /* 0x0000000506097224 */ /* 0x000fe400078e02ff */
[----:B------:R-:W-:Y:S02]  /*04d0*/  IMAD.MOV.U32 R6, RZ, RZ, R8 ;  /* 0x000000ffff067224 */ /* 0x000fe400078e0008 */
[----:B------:R-:W-:-:S06]  /*04e0*/  IMAD.HI.U32 R3, R3, R9, R2 ;  /* 0x0000000903037227 */ /* 0x000fcc00078e0002 */
[----:B------:R-:W-:-:S04]  /*04f0*/  IMAD.HI.U32 R3, R3, R6, RZ ;  /* 0x0000000603037227 */ /* 0x000fc800078e00ff */
[----:B------:R-:W-:-:S05]  /*0500*/  IMAD R2, R3, R4, R6 ;  /* 0x0000000403027224 */ /* 0x000fca00078e0206 */
[----:B------:R-:W-:-:S13]  /*0510*/  ISETP.GT.U32.AND P1, PT, R5, R2, PT ;  /* 0x000000020500720c */ /* 0x000fda0003f24070 */
[----:B------:R-:W-:Y:S02]  /*0520*/  @!P1 IMAD.IADD R2, R2, 0x1, -R5 ;  /* 0x0000000102029824 */ /* 0x000fe400078e0a05 */
[----:B------:R-:W-:Y:S01]  /*0530*/  @!P1 VIADD R3, R3, 0x1 ;  /* 0x0000000103039836 */ /* 0x000fe20000000000 */
[----:B------:R-:W-:Y:S02]  /*0540*/  ISETP.NE.AND P1, PT, R0, RZ, PT ;  /* 0x000000ff0000720c */ /* 0x000fe40003f25270 */
[----:B------:R-:W-:Y:S02]  /*0550*/  ISETP.GE.U32.AND P0, PT, R2, R5, PT ;  /* 0x000000050200720c */ /* 0x000fe40003f06070 */
[----:B------:R-:W-:Y:S01]  /*0560*/  LOP3.LUT R2, R7, R0, RZ, 0x3c, !PT ;  /* 0x0000000007027212 */ /* 0x000fe200078e3cff */
[----:B------:R-:W1:Y:S03]  /*0570*/  I2F.RP R5, R21 ;  /* 0x0000001500057306 */ /* 0x000e660000209400 */
[----:B------:R-:W-:Y:S01]  /*0580*/  ISETP.GE.AND P2, PT, R2, RZ, PT ;  /* 0x000000ff0200720c */ /* 0x000fe20003f46270 */
[----:B------:R-:W-:-:S06]  /*0590*/  IMAD.MOV.U32 R2, RZ, RZ, -0x8 ;  /* 0xfffffff8ff027424 */ /* 0x000fcc00078e00ff */
[----:B------:R-:W-:-:S04]  /*05a0*/  @P0 VIADD R3, R3, 0x1 ;  /* 0x0000000103030836 */ /* 0x000fc80000000000 */
[----:B------:R-:W-:Y:S01]  /*05b0*/  IMAD.MOV.U32 R63, RZ, RZ, R3 ;  /* 0x000000ffff3f7224 */ /* 0x000fe200078e0003 */
[----:B-1----:R-:W-:Y:S03]  /*05c0*/  MUFU.RCP R5, R5 ;  /* 0x0000000500057308 */ /* 0x002fe60000001000 */
[----:B------:R-:W-:Y:S01]  /*05d0*/  @!P2 IMAD.MOV R63, RZ, RZ, -R63 ;  /* 0x000000ffff3fa224 */ /* 0x000fe200078e0a3f */
[----:B------:R-:W-:-:S05]  /*05e0*/  @!P1 LOP3.LUT R63, RZ, R0, RZ, 0x33, !PT ;  /* 0x00000000ff3f9212 */ /* 0x000fca00078e33ff */
[----:B------:R-:W-:Y:S02]  /*05f0*/  IMAD R2, R63, R2, 0x1 ;  /* 0x000000013f027424 */ /* 0x000fe400078e0202 */
[----:B------:R-:W-:-:S03]  /*0600*/  IMAD.MOV R6, RZ, RZ, -R63 ;  /* 0x000000ffff067224 */ /* 0x000fc600078e0a3f */
[----:B------:R-:W-:Y:S01]  /*0610*/  VIMNMX R23, R2, 0x8, PT ;  /* 0x0000000802177848 */ /* 0x000fe20003fe0100 */
[----:B------:R-:W-:Y:S01]  /*0620*/  IMAD R28, R0, R6, R7 ;  /* 0x00000006001c7224 */ /* 0x000fe200078e0207 */
[----:B------:R-:W-:Y:S02]  /*0630*/  SHF.R.S32.HI R6, RZ, 0x6, R14 ;  /* 0x00000006ff067819 */ /* 0x000fe4000001140e */
[----:B------:R-:W-:Y:S02]  /*0640*/  IABS R9, R23 ;  /* 0x0000001700097213 */ /* 0x000fe40000000000 */
[----:B------:R-:W-:Y:S02]  /*0650*/  IABS R0, R28 ;  /* 0x0000001c00007213 */ /* 0x000fe40000000000 */
[----:B------:R-:W1:Y:S01]  /*0660*/  I2F.RP R4, R9 ;  /* 0x0000000900047306 */ /* 0x000e620000209400 */
[----:B------:R-:W-:-:S04]  /*0670*/  SGXT R6, R6, 0x1 ;  /* 0x000000010606781a */ /* 0x000fc80000000200 */
[----:B------:R-:W-:-:S03]  /*0680*/  LOP3.LUT R18, R6, 0x90, RZ, 0xc0, !PT ;  /* 0x0000009006127812 */ /* 0x000fc600078ec0ff */
[----:B-1----:R-:W1:Y:S02]  /*0690*/  MUFU.RCP R4, R4 ;  /* 0x0000000400047308 */ /* 0x002e640000001000 */
[----:B-1----:R-:W-:Y:S01]  /*06a0*/  VIADD R2, R4, 0xffffffe ;  /* 0x0ffffffe04027836 */ /* 0x002fe20000000000 */
[----:B------:R-:W-:-:S05]  /*06b0*/  IABS R4, R23 ;  /* 0x0000001700047213 */ /* 0x000fca0000000000 */
[----:B------:R1:W2:Y:S01]  /*06c0*/  F2I.FTZ.U32.TRUNC.NTZ R3, R2 ;  /* 0x0000000200037305 */ /* 0x0002a2000021f000 */
[----:B------:R-:W-:Y:S02]  /*06d0*/  IMAD.MOV R4, RZ, RZ, -R4 ;  /* 0x000000ffff047224 */ /* 0x000fe400078e0a04 */
[----:B-1----:R-:W-:Y:S02]  /*06e0*/  IMAD.MOV.U32 R2, RZ, RZ, RZ ;  /* 0x000000ffff027224 */ /* 0x002fe400078e00ff */
[----:B--2---:R-:W-:-:S04]  /*06f0*/  IMAD.MOV R8, RZ, RZ, -R3 ;  /* 0x000000ffff087224 */ /* 0x004fc800078e0a03 */
[----:B------:R-:W-:Y:S01]  /*0700*/  IMAD R7, R8, R9, RZ ;  /* 0x0000000908077224 */ /* 0x000fe200078e02ff */
[----:B------:R-:W-:-:S03]  /*0710*/  LOP3.LUT R8, R14, 0x18, RZ, 0xc0, !PT ;  /* 0x000000180e087812 */ /* 0x000fc600078ec0ff */
[----:B------:R-:W-:-:S04]  /*0720*/  IMAD.HI.U32 R2, R3, R7, R2 ;  /* 0x0000000703027227 */ /* 0x000fc800078e0002 */
[----:B------:R-:W-:Y:S02]  /*0730*/  IMAD.MOV.U32 R7, RZ, RZ, R0 ;  /* 0x000000ffff077224 */ /* 0x000fe400078e0000 */
[----:B------:R-:W-:Y:S02]  /*0740*/  VIADD R3, R5, 0xffffffe ;  /* 0x0ffffffe05037836 */ /* 0x000fe40000000000 */
[----:B------:R-:W-:-:S04]  /*0750*/  IMAD.HI.U32 R0, R2, R7, RZ ;  /* 0x0000000702007227 */ /* 0x000fc800078e00ff */
[----:B------:R-:W-:Y:S01]  /*0760*/  IMAD R2, R0, R4, R7 ;  /* 0x0000000400027224 */ /* 0x000fe200078e0207 */
[----:B------:R-:W1:Y:S01]  /*0770*/  F2I.FTZ.U32.TRUNC.NTZ R3, R3 ;  /* 0x0000000300037305 */ /* 0x000e62000021f000 */
[----:B------:R-:W-:Y:S01]  /*0780*/  LOP3.LUT R7, R14, 0x40, RZ, 0xc0, !PT ;  /* 0x000000400e077812 */ /* 0x000fe200078ec0ff */
[----:B------:R-:W-:Y:S02]  /*0790*/  IMAD R8, R8, 0x9, RZ ;  /* 0x0000000908087824 */ /* 0x000fe400078e02ff */
[----:B------:R-:W-:Y:S02]  /*07a0*/  ISETP.GT.U32.AND P1, PT, R9, R2, PT ;  /* 0x000000020900720c */ /* 0x000fe40003f24070 */
[----:B------:R-:W-:Y:S01]  /*07b0*/  IMAD.SHL.U32 R16, R7, 0x8, RZ ;  /* 0x0000000807107824 */ /* 0x000fe200078e00ff */
[----:B------:R-:W-:Y:S01]  /*07c0*/  LOP3.LUT R7, R15, 0x800, RZ, 0xc0, !PT ;  /* 0x000008000f077812 */ /* 0x000fe200078ec0ff */
[----:B-1----:R-:W-:-:S09]  /*07d0*/  IMAD.MOV R4, RZ, RZ, -R3 ;  /* 0x000000ffff047224 */ /* 0x002fd200078e0a03 */
[----:B------:R-:W-:Y:S02]  /*07e0*/  @!P1 IMAD.IADD R2, R2, 0x1, -R9 ;  /* 0x0000000102029824 */ /* 0x000fe400078e0a09 */
[----:B------:R-:W-:Y:S01]  /*07f0*/  @!P1 VIADD R0, R0, 0x1 ;  /* 0x0000000100009836 */ /* 0x000fe20000000000 */
[----:B------:R-:W-:Y:S01]  /*0800*/  ISETP.NE.AND P1, PT, R23, RZ, PT ;  /* 0x000000ff1700720c */ /* 0x000fe20003f25270 */
[----:B------:R-:W-:Y:S01]  /*0810*/  IMAD R5, R4, R21, RZ ;  /* 0x0000001504057224 */ /* 0x000fe200078e02ff */
[----:B------:R-:W-:Y:S01]  /*0820*/  ISETP.GE.U32.AND P0, PT, R2, R9, PT ;  /* 0x000000090200720c */ /* 0x000fe20003f06070 */
[----:B------:R-:W-:Y:S01]  /*0830*/  IMAD.SHL.U32 R9, R14, 0x8, RZ ;  /* 0x000000080e097824 */ /* 0x000fe200078e00ff */
[----:B------:R-:W-:-:S04]  /*0840*/  LOP3.LUT R2, R28, R23, RZ, 0x3c, !PT ;  /* 0x000000171c027212 */ /* 0x000fc800078e3cff */
[----:B------:R-:W-:Y:S01]  /*0850*/  ISETP.GE.AND P2, PT, R2, RZ, PT ;  /* 0x000000ff0200720c */ /* 0x000fe20003f46270 */
[----:B------:R-:W-:Y:S01]  /*0860*/  IMAD.MOV.U32 R2, RZ, RZ, RZ ;  /* 0x000000ffff027224 */ /* 0x000fe200078e00ff */
[----:B------:R-:W-:-:S03]  /*0870*/  LOP3.LUT R10, R8, 0x38, R9, 0x78, !PT ;  /* 0x00000038080a7812 */ /* 0x000fc600078e7809 */
[----:B------:R-:W-:Y:S01]  /*0880*/  IMAD.HI.U32 R4, R3, R5, R2 ;  /* 0x0000000503047227 */ /* 0x000fe200078e0002 */
[C---:B------:R-:W-:Y:S02]  /*0890*/  LOP3.LUT R2, R14.reuse, 0x20, RZ, 0xc0, !PT ;  /* 0x000000200e027812 */ /* 0x040fe400078ec0ff */
[----:B------:R-:W-:Y:S01]  /*08a0*/  LOP3.LUT R3, R14, 0x10, RZ, 0xc0, !PT ;  /* 0x000000100e037812 */ /* 0x000fe200078ec0ff */
[----:B------:R-:W-:Y:S01]  /*08b0*/  @P0 VIADD R0, R0, 0x1 ;  /* 0x0000000100000836 */ /* 0x000fe20000000000 */
[----:B------:R-:W-:Y:S01]  /*08c0*/  SHF.R.S32.HI R5, RZ, 0x5, R14 ;  /* 0x00000005ff057819 */ /* 0x000fe2000001140e */
[----:B------:R-:W-:Y:S01]  /*08d0*/  IMAD.SHL.U32 R11, R2, 0x8, RZ ;  /* 0x00000008020b7824 */ /* 0x000fe200078e00ff */
[C---:B------:R-:W-:Y:S01]  /*08e0*/  LOP3.LUT R2, R9.reuse, 0x38, RZ, 0xc0, !PT ;  /* 0x0000003809027812 */ /* 0x040fe200078ec0ff */
[----:B------:R-:W-:Y:S01]  /*08f0*/  IMAD.MOV.U32 R25, RZ, RZ, R0 ;  /* 0x000000ffff197224 */ /* 0x000fe200078e0000 */
[----:B------:R-:W-:Y:S01]  /*0900*/  LOP3.LUT R0, R9, 0xf8, RZ, 0xc0, !PT ;  /* 0x000000f809007812 */ /* 0x000fe200078ec0ff */
[----:B------:R-:W-:Y:S01]  /*0910*/  IMAD.IADD R6, R11, 0x1, R16 ;  /* 0x000000010b067824 */ /* 0x000fe200078e0210 */
[----:B------:R-:W-:Y:S01]  /*0920*/  LOP3.LUT R8, R8, 0x400, R2, 0x1e, !PT ;  /* 0x0000040008087812 */ /* 0x000fe200078e1e02 */
[----:B------:R-:W-:Y:S01]  /*0930*/  @!P2 IMAD.MOV R25, RZ, RZ, -R25 ;  /* 0x000000ffff19a224 */ /* 0x000fe200078e0a19 */
[----:B------:R-:W-:-:S02]  /*0940*/  @!P1 LOP3.LUT R25, RZ, R23, RZ, 0x33, !PT ;  /* 0x00000017ff199212 */ /* 0x000fc400078e33ff */
[C---:B------:R-:W-:Y:S01]  /*0950*/  LEA.HI R20, R3.reuse, R20, RZ, 0x1f ;  /* 0x0000001403147211 */ /* 0x040fe200078ff8ff */
[----:B------:R-:W-:Y:S01]  /*0960*/  IMAD.SHL.U32 R3, R3, 0x100, RZ ;  /* 0x0000010003037824 */ /* 0x000fe200078e00ff */
[CC--:B------:R-:W-:Y:S01]  /*0970*/  LOP3.LUT R10, R16.reuse, R11.reuse, R10, 0xfe, !PT ;  /* 0x0000000b100a7212 */ /* 0x0c0fe200078efe0a */
[----:B------:R-:W-:Y:S01]  /*0980*/  IMAD R0, R25, 0x100, R0 ;  /* 0x0000010019007824 */ /* 0x000fe200078e0200 */
[----:B------:R-:W-:Y:S01]  /*0990*/  LOP3.LUT R11, R16, R11, R8, 0xfe, !PT ;  /* 0x0000000b100b7212 */ /* 0x000fe200078efe08 */
[----:B------:R-:W-:Y:S01]  /*09a0*/  IMAD.MOV R54, RZ, RZ, -R25 ;  /* 0x000000ffff367224 */ /* 0x000fe200078e0a19 */
[----:B------:R-:W-:Y:S02]  /*09b0*/  SGXT R5, R5, 0x1 ;  /* 0x000000010505781a */ /* 0x000fe40000000200 */
[----:B------:R-:W-:Y:S01]  /*09c0*/  IABS R17, R0 ;  /* 0x0000000000117213 */ /* 0x000fe20000000000 */
[----:B------:R-:W-:Y:S01]  /*09d0*/  IMAD R54, R23, R54, R28 ;  /* 0x0000003617367224 */ /* 0x000fe200078e021c */
[----:B------:R-:W-:-:S02]  /*09e0*/  IADD3 R8, R7, R20, R13 ;  /* 0x0000001407087210 */ /* 0x000fc40007ffe00d */
[----:B------:R-:W-:Y:S01]  /*09f0*/  LOP3.LUT R13, R9, 0x18, RZ, 0xc0, !PT ;  /* 0x00000018090d7812 */ /* 0x000fe200078ec0ff */
[----:B------:R-:W-:Y:S01]  /*0a00*/  IMAD.HI.U32 R4, R4, R17, RZ ;  /* 0x0000001104047227 */ /* 0x000fe200078e00ff */
[----:B------:R-:W-:Y:S02]  /*0a10*/  LOP3.LUT R20, R18, 0x48, R5, 0xf8, !PT ;  /* 0x0000004812147812 */ /* 0x000fe400078ef805 */
[----:B------:R-:W-:Y:S01]  /*0a20*/  LOP3.LUT R5, R3, 0x800, R15, 0xf8, !PT ;  /* 0x0000080003057812 */ /* 0x000fe200078ef80f */
[----:B------:R-:W-:Y:S01]  /*0a30*/  IMAD.MOV R4, RZ, RZ, -R4 ;  /* 0x000000ffff047224 */ /* 0x000fe200078e0a04 */
[----:B------:R-:W-:Y:S01]  /*0a40*/  LOP3.LUT R16, R13, 0x120, RZ, 0xfc, !PT ;  /* 0x000001200d107812 */ /* 0x000fe200078efcff */
[----:B------:R-:W-:Y:S01]  /*0a50*/  IMAD R150, R63, 0x8, R54 ;  /* 0x000000083f967824 */ /* 0x000fe200078e0236 */
[----:B------:R-:W-:Y:S01]  /*0a60*/  LOP3.LUT R18, R13, 0x320, RZ, 0xfc, !PT ;  /* 0x000003200d127812 */ /* 0x000fe200078efcff */
[----:B------:R-:W-:Y:S01]  /*0a70*/  IMAD R4, R21, R4, R17 ;  /* 0x0000000415047224 */ /* 0x000fe200078e0211 */
[C---:B------:R-:W-:Y:S01]  /*0a80*/  LOP3.LUT R24, R13.reuse, 0x520, RZ, 0xfc, !PT ;  /* 0x000005200d187812 */ /* 0x040fe200078efcff */
[----:B------:R-:W-:Y:S01]  /*0a90*/  IMAD.SHL.U32 R152, R150, 0x40, RZ ;  /* 0x0000004096987824 */ /* 0x000fe200078e00ff */
[----:B------:R-:W-:-:S02]  /*0aa0*/  LOP3.LUT R26, R13, 0x720, RZ, 0xfc, !PT ;  /* 0x000007200d1a7812 */ /* 0x000fc400078efcff */
[----:B------:R-:W-:Y:S02]  /*0ab0*/  CS2R R62, SRZ ;  /* 0x00000000003e7805 */ /* 0x000fe4000001ff00 */
[----:B------:R-:W-:Y:S02]  /*0ac0*/  ISETP.GT.U32.AND P1, PT, R21, R4, PT ;  /* 0x000000041500720c */ /* 0x000fe40003f24070 */
[----:B------:R-:W-:Y:S02]  /*0ad0*/  CS2R R150, SRZ ;  /* 0x0000000000967805 */ /* 0x000fe4000001ff00 */
[----:B------:R-:W-:Y:S02]  /*0ae0*/  LOP3.LUT R7, R5, 0x400, R2, 0xfe, !PT ;  /* 0x0000040005077812 */ /* 0x000fe400078efe02 */
[----:B------:R-:W-:Y:S02]  /*0af0*/  LOP3.LUT R16, R16, 0x20, R9, 0x78, !PT ;  /* 0x0000002010107812 */ /* 0x000fe400078e7809 */
[----:B------:R-:W-:-:S02]  /*0b00*/  LOP3.LUT R2, R2, 0x800, R15, 0xf8, !PT ;  /* 0x0000080002027812 */ /* 0x000fc400078ef80f */
[--C-:B------:R-:W-:Y:S02]  /*0b10*/  LOP3.LUT R18, R18, 0x20, R9.reuse, 0x78, !PT ;  /* 0x0000002012127812 */ /* 0x100fe400078e7809 */
[--C-:B------:R-:W-:Y:S02]  /*0b20*/  LOP3.LUT R24, R24, 0x20, R9.reuse, 0x78, !PT ;  /* 0x0000002018187812 */ /* 0x100fe400078e7809 */
[----:B------:R-:W-:Y:S01]  /*0b30*/  LOP3.LUT R26, R26, 0x20, R9, 0x78, !PT ;  /* 0x000000201a1a7812 */ /* 0x000fe200078e7809 */
[----:B------:R-:W-:Y:S01]  /*0b40*/  @!P1 IMAD.IADD R4, R4, 0x1, -R21 ;  /* 0x0000000104049824 */ /* 0x000fe200078e0a15 */
[--C-:B------:R-:W-:Y:S02]  /*0b50*/  LOP3.LUT R16, R16, 0x800, R15.reuse, 0xf8, !PT ;  /* 0x0000080010107812 */ /* 0x100fe400078ef80f */
[----:B------:R-:W-:Y:S02]  /*0b60*/  LOP3.LUT R2, R2, R3, RZ, 0xfc, !PT ;  /* 0x0000000302027212 */ /* 0x000fe400078efcff */
[----:B------:R-:W-:-:S02]  /*0b70*/  LOP3.LUT R17, R18, 0x800, R15, 0xf8, !PT ;  /* 0x0000080012117812 */ /* 0x000fc400078ef80f */
[--C-:B------:R-:W-:Y:S02]  /*0b80*/  LOP3.LUT R24, R24, 0x800, R15.reuse, 0xf8, !PT ;  /* 0x0000080018187812 */ /* 0x100fe400078ef80f */
[----:B------:R-:W-:Y:S02]  /*0b90*/  LOP3.LUT R26, R26, 0x800, R15, 0xf8, !PT ;  /* 0x000008001a1a7812 */ /* 0x000fe400078ef80f */
[----:B------:R-:W-:Y:S02]  /*0ba0*/  LOP3.LUT R18, R20, R16, R3, 0x1e, !PT ;  /* 0x0000001014127212 */ /* 0x000fe400078e1e03 */
[----:B------:R-:W-:Y:S02]  /*0bb0*/  ISETP.GT.AND P0, PT, R22, 0x1f, PT ;  /* 0x0000001f1600780c */ /* 0x000fe40003f04270 */
[C---:B------:R-:W-:Y:S02]  /*0bc0*/  LOP3.LUT R15, R20.reuse, R7, RZ, 0x3c, !PT ;  /* 0x00000007140f7212 */ /* 0x040fe400078e3cff */
[----:B------:R-:W-:-:S02]  /*0bd0*/  LOP3.LUT R176, R20, R2, RZ, 0x3c, !PT ;  /* 0x0000000214b07212 */ /* 0x000fc400078e3cff */
[C-C-:B------:R-:W-:Y:S02]  /*0be0*/  LOP3.LUT R174, R20.reuse, 0x200, R2.reuse, 0x1e, !PT ;  /* 0x0000020014ae7812 */ /* 0x140fe400078e1e02 */
[C---:B------:R-:W-:Y:S02]  /*0bf0*/  LOP3.LUT R19, R20.reuse, 0x600, R2, 0x1e, !PT ;  /* 0x0000060014137812 */ /* 0x040fe400078e1e02 */
[C-C-:B------:R-:W-:Y:S02]  /*0c00*/  LOP3.LUT R17, R20.reuse, R17, R3.reuse, 0x1e, !PT ;  /* 0x0000001114117212 */ /* 0x140fe400078e1e03 */
[C-C-:B------:R-:W-:Y:S02]  /*0c10*/  LOP3.LUT R16, R20.reuse, R24, R3.reuse, 0x1e, !PT ;  /* 0x0000001814107212 */ /* 0x140fe400078e1e03 */
[----:B------:R-:W-:Y:S01]  /*0c20*/  LOP3.LUT R20, R20, R26, R3, 0x1e, !PT ;  /* 0x0000001a14147212 */ /* 0x000fe200078e1e03 */
[----:B------:R-:W-:Y:S01]  /*0c30*/  VIADD R26, R12, 0xffffffe0 ;  /* 0xffffffe00c1a7836 */ /* 0x000fe20000000000 */
[----:B------:R-:W-:Y:S01]  /*0c40*/  SHF.R.U32.HI R23, RZ, 0x5, R14 ;  /* 0x00000005ff177819 */ /* 0x000fe2000001160e */
[----:B------:R-:W1:Y:S01]  /*0c50*/  LDC.64 R2, c[0x0][0x210] ;  /* 0x00008400ff027b82 */ /* 0x000e620000000a00 */
[----:B------:R-:W-:-:S02]  /*0c60*/  SEL R5, RZ, 0x10, !P0 ;  /* 0x00000010ff057807 */ /* 0x000fc40004000000 */
[----:B------:R-:W-:Y:S02]  /*0c70*/  ISETP.GT.U32.AND P0, PT, R21, R4, PT ;  /* 0x000000041500720c */ /* 0x000fe40003f04070 */
[----:B------:R-:W-:Y:S02]  /*0c80*/  SGXT.U32 R23, R23, 0x2 ;  /* 0x000000021717781a */ /* 0x000fe40000000000 */
[-C--:B------:R-:W-:Y:S02]  /*0c90*/  ISETP.GE.AND P2, PT, R13, R12.reuse, PT ;  /* 0x0000000c0d00720c */ /* 0x080fe40003f46270 */
[----:B------:R-:W-:Y:S02]  /*0ca0*/  LOP3.LUT R157, R23, 0xc, RZ, 0xfc, !PT ;  /* 0x0000000c179d7812 */ /* 0x000fe400078efcff */
[----:B------:R-:W-:Y:S02]  /*0cb0*/  SEL R27, R5, RZ, !P2 ;  /* 0x000000ff051b7207 */ /* 0x000fe40005000000 */
[----:B------:R-:W-:-:S02]  /*0cc0*/  ISETP.GE.AND P6, PT, R157, R12, PT ;  /* 0x0000000c9d00720c */ /* 0x000fc40003fc6270 */
[C---:B------:R-:W-:Y:S01]  /*0cd0*/  LOP3.LUT R153, R23.reuse, 0x4, RZ, 0xfc, !PT ;  /* 0x0000000417997812 */ /* 0x040fe200078efcff */
[----:B------:R-:W-:Y:S01]  /*0ce0*/  @!P0 IMAD.IADD R4, R4, 0x1, -R21 ;  /* 0x0000000104048824 */ /* 0x000fe200078e0a15 */
[----:B------:R-:W-:Y:S02]  /*0cf0*/  LOP3.LUT R155, R23, 0x8, RZ, 0xfc, !PT ;  /* 0x00000008179b7812 */ /* 0x000fe400078efcff */
[----:B------:R-:W-:Y:S01]  /*0d00*/  SEL R34, R5, RZ, !P6 ;  /* 0x000000ff05227207 */ /* 0x000fe20007000000 */
[----:B------:R-:W-:Y:S01]  /*0d10*/  IMAD.MOV.U32 R38, RZ, RZ, R4 ;  /* 0x000000ffff267224 */ /* 0x000fe200078e0004 */
[----:B------:R-:W-:Y:S02]  /*0d20*/  ISETP.NE.U32.AND P5, PT, R27, RZ, PT ;  /* 0x000000ff1b00720c */ /* 0x000fe40003fa5070 */
[-C--:B------:R-:W-:Y:S01]  /*0d30*/  ISETP.GE.AND P4, PT, R153, R12.reuse, PT ;  /* 0x0000000c9900720c */ /* 0x080fe20003f86270 */
[----:B-1----:R-:W-:Y:S01]  /*0d40*/  IMAD.WIDE.U32 R24, R13, 0x2, R2 ;  /* 0x000000020d187825 */ /* 0x002fe200078e0002 */
[----:B------:R-:W-:-:S02]  /*0d50*/  ISETP.GE.AND P1, PT, R155, R12, PT ;  /* 0x0000000c9b00720c */ /* 0x000fc40003f26270 */
[----:B------:R-:W-:Y:S02]  /*0d60*/  ISETP.GE.AND P6, PT, R0, RZ, PT ;  /* 0x000000ff0000720c */ /* 0x000fe40003fc6270 */
[----:B------:R-:W-:Y:S02]  /*0d70*/  ISETP.NE.AND P0, PT, R61, RZ, PT ;  /* 0x000000ff3d00720c */ /* 0x000fe40003f05270 */
[C---:B------:R-:W-:Y:S02]  /*0d80*/  LOP3.LUT R161, R23.reuse, 0x14, RZ, 0xfc, !PT ;  /* 0x0000001417a17812 */ /* 0x040fe400078efcff */
[C---:B------:R-:W-:Y:S02]  /*0d90*/  LOP3.LUT R163, R23.reuse, 0x18, RZ, 0xfc, !PT ;  /* 0x0000001817a37812 */ /* 0x040fe400078efcff */
[C---:B------:R-:W-:Y:S02]  /*0da0*/  ISETP.GE.AND P2, PT, R23.reuse, R12, PT ;  /* 0x0000000c1700720c */ /* 0x040fe40003f46270 */
[----:B------:R-:W-:-:S02]  /*0db0*/  LOP3.LUT R159, R23, 0x10, RZ, 0xfc, !PT ;  /* 0x00000010179f7812 */ /* 0x000fc400078efcff */
[----:B------:R-:W-:Y:S01]  /*0dc0*/  LEA.HI R21, R14, 0x1c, RZ, 0x1b ;  /* 0x0000001c0e157811 */ /* 0x000fe200078fd8ff */
[----:B------:R-:W-:Y:S01]  /*0dd0*/  @!P6 IMAD.MOV R38, RZ, RZ, -R38 ;  /* 0x000000ffff26e224 */ /* 0x000fe200078e0a26 */
[C---:B------:R-:W-:Y:S02]  /*0de0*/  SEL R30, R5.reuse, RZ, !P4 ;  /* 0x000000ff051e7207 */ /* 0x040fe40006000000 */
[C---:B------:R-:W-:Y:S02]  /*0df0*/  SEL R32, R5.reuse, RZ, !P1 ;  /* 0x000000ff05207207 */ /* 0x040fe40004800000 */
[----:B------:R-:W-:Y:S02]  /*0e00*/  SEL R28, R5, RZ, !P2 ;  /* 0x000000ff051c7207 */ /* 0x000fe40005000000 */
[-C--:B------:R-:W-:Y:S02]  /*0e10*/  ISETP.GE.AND P4, PT, R161, R12.reuse, PT ;  /* 0x0000000ca100720c */ /* 0x080fe40003f86270 */
[----:B------:R-:W-:-:S02]  /*0e20*/  ISETP.GE.AND P1, PT, R163, R12, PT ;  /* 0x0000000ca300720c */ /* 0x000fc40003f26270 */
[-C--:B------:R-:W-:Y:S02]  /*0e30*/  ISETP.GE.AND P2, PT, R159, R12.reuse, PT ;  /* 0x0000000c9f00720c */ /* 0x080fe40003f46270 */
[----:B------:R-:W-:Y:S02]  /*0e40*/  ISETP.GE.AND P3, PT, R21, R12, PT ;  /* 0x0000000c1500720c */ /* 0x000fe40003f66270 */
[----:B------:R-:W-:Y:S02]  /*0e50*/  LEA R57, R10, UR5, 0x1 ;  /* 0x000000050a397c11 */ /* 0x000fe4000f8e08ff */
[C---:B------:R-:W-:Y:S02]  /*0e60*/  SEL R40, R5.reuse, RZ, !P4 ;  /* 0x000000ff05287207 */ /* 0x040fe40006000000 */
[----:B------:R-:W-:Y:S01]  /*0e70*/  SEL R41, R5, RZ, !P1 ;  /* 0x000000ff05297207 */ /* 0x000fe20004800000 */
[----:B------:R-:W-:Y:S01]  /*0e80*/  @!PT LDS RZ, [RZ] ;  /* 0x00000000fffff984 */ /* 0x000fe20000000800 */
[----:B------:R-:W-:Y:S01]  /*0e90*/  @!PT LDS RZ, [RZ] ;  /* 0x00000000fffff984 */ /* 0x000fe20000000800 */
[----:B------:R-:W-:Y:S01]  /*0ea0*/  @!PT LDS RZ, [RZ] ;  /* 0x00000000fffff984 */ /* 0x000fe20000000800 */
[----:B------:R-:W-:Y:S01]  /*0eb0*/  LDGSTS.E.BYPASS.128 [R57+0x10000], desc[UR14][R24.64], P5 ;  /* 0x1000000018397fae */ /* 0x000fe2000a901c4e */
[----:B------:R-:W-:-:S02]  /*0ec0*/  LEA R59, R11, UR5, 0x1 ;  /* 0x000000050b3b7c11 */ /* 0x000fc4000f8e08ff */
[----:B------:R-:W-:Y:S02]  /*0ed0*/  SEL R35, R5, RZ, !P2 ;  /* 0x000000ff05237207 */ /* 0x000fe40005000000 */
[-C--:B------:R-:W-:Y:S01]  /*0ee0*/  ISETP.GE.AND P4, PT, R13, R26.reuse, PT ;  /* 0x0000001a0d00720c */ /* 0x080fe20003f86270 */
[----:B------:R-:W-:Y:S01]  /*0ef0*/  LDGSTS.E.BYPASS.128 [R59+0x10000], desc[UR14][R24.64], P5 ;  /* 0x10000000183b7fae */ /* 0x000fe2000a901c4e */
[-C--:B------:R-:W-:Y:S02]  /*0f00*/  ISETP.GE.AND P1, PT, R23, R26.reuse, PT ;  /* 0x0000001a1700720c */ /* 0x080fe40003f26270 */
[----:B------:R-:W-:Y:S01]  /*0f10*/  SEL R5, R5, RZ, !P3 ;  /* 0x000000ff05057207 */ /* 0x000fe20005800000 */
[----:B------:R-:W0:Y:S01]  /*0f20*/  LDGDEPBAR ;  /* 0x00000000000079af */ /* 0x000e220000000000 */
[-C--:B------:R-:W-:Y:S02]  /*0f30*/  ISETP.GE.AND P3, PT, R153, R26.reuse, PT ;  /* 0x0000001a9900720c */ /* 0x080fe40003f66270 */
[----:B------:R-:W-:-:S02]  /*0f40*/  ISETP.GE.AND P6, PT, R155, R26, PT ;  /* 0x0000001a9b00720c */ /* 0x000fc40003fc6270 */
[----:B------:R-:W-:Y:S02]  /*0f50*/  @!P0 LOP3.LUT R38, RZ, R61, RZ, 0x33, !PT ;  /* 0x0000003dff268212 */ /* 0x000fe400078e33ff */
[----:B------:R-:W-:Y:S02]  /*0f60*/  SEL R7, RZ, 0x10, P4 ;  /* 0x00000010ff077807 */ /* 0x000fe40002000000 */
[----:B------:R-:W-:Y:S01]  /*0f70*/  SEL R27, RZ, 0x10, P1 ;  /* 0x00000010ff1b7807 */ /* 0x000fe20000800000 */
[--C-:B------:R-:W-:Y:S01]  /*0f80*/  IMAD R167, R23, R56, R38.reuse ;  /* 0x0000003817a77224 */ /* 0x100fe200078e0226 */
[C---:B------:R-:W-:Y:S01]  /*0f90*/  ISETP.GE.AND P2, PT, R21.reuse, R26, PT ;  /* 0x0000001a1500720c */ /* 0x040fe20003f46270 */
[----:B------:R-:W-:Y:S01]  /*0fa0*/  IMAD R181, R21, R56, R38 ;  /* 0x0000003815b57224 */ /* 0x000fe200078e0226 */
[-C--:B------:R-:W-:Y:S01]  /*0fb0*/  ISETP.GE.AND P5, PT, R157, R26.reuse, PT ;  /* 0x0000001a9d00720c */ /* 0x080fe20003fa6270 */
[----:B------:R-:W-:Y:S01]  /*0fc0*/  IMAD R169, R56, 0x4, R167 ;  /* 0x0000000438a97824 */ /* 0x000fe200078e02a7 */
[----:B------:R-:W-:-:S02]  /*0fd0*/  ISETP.GE.AND P0, PT, R159, R26, PT ;  /* 0x0000001a9f00720c */ /* 0x000fc40003f06270 */
[-C--:B------:R-:W-:Y:S01]  /*0fe0*/  ISETP.GE.AND P4, PT, R161, R26.reuse, PT ;  /* 0x0000001aa100720c */ /* 0x080fe20003f86270 */
[C---:B------:R-:W-:Y:S01]  /*0ff0*/  IMAD R171, R56.reuse, 0x4, R169 ;  /* 0x0000000438ab7824 */ /* 0x040fe200078e02a9 */
[----:B------:R-:W-:Y:S02]  /*1000*/  ISETP.GE.AND P1, PT, R163, R26, PT ;  /* 0x0000001aa300720c */ /* 0x000fe40003f26270 */
[----:B------:R-:W-:Y:S01]  /*1010*/  SEL R26, RZ, 0x10, P3 ;  /* 0x00000010ff1a7807 */ /* 0x000fe20001800000 */
[----:B------:R-:W-:Y:S01]  /*1020*/  IMAD R173, R56, 0x4, R171 ;  /* 0x0000000438ad7824 */ /* 0x000fe200078e02ab */
[----:B------:R-:W-:Y:S02]  /*1030*/  ISETP.NE.U32.AND P3, PT, R28, RZ, PT ;  /* 0x000000ff1c00720c */ /* 0x000fe40003f65070 */
[----:B------:R-:W-:Y:S01]  /*1040*/  SEL R28, RZ, 0x10, P6 ;  /* 0x00000010ff1c7807 */ /* 0x000fe20003000000 */
[----:B------:R-:W-:Y:S01]  /*1050*/  IMAD R175, R56, 0x4, R173 ;  /* 0x0000000438af7824 */ /* 0x000fe200078e02ad */
[----:B------:R-:W-:-:S02]  /*1060*/  ISETP.NE.U32.AND P6, PT, R5, RZ, PT ;  /* 0x000000ff0500720c */ /* 0x000fc40003fc5070 */
[----:B------:R-:W1:Y:S01]  /*1070*/  LDC.64 R4, c[0x0][0x218] ;  /* 0x00008600ff047b82 */ /* 0x000e620000000a00 */
[----:B------:R-:W-:Y:S01]  /*1080*/  SEL R29, RZ, 0x10, P5 ;  /* 0x00000010ff1d7807 */ /* 0x000fe20002800000 */
[----:B------:R-:W-:Y:S01]  /*1090*/  IMAD R177, R56, 0x4, R175 ;  /* 0x0000000438b17824 */ /* 0x000fe200078e02af */
[----:B------:R-:W-:Y:S02]  /*10a0*/  SEL R31, RZ, 0x10, P0 ;  /* 0x00000010ff1f7807 */ /* 0x000fe40000000000 */
[----:B------:R-:W-:Y:S01]  /*10b0*/  ISETP.NE.U32.AND P5, PT, R30, RZ, PT ;  /* 0x000000ff1e00720c */ /* 0x000fe20003fa5070 */
[----:B------:R-:W-:Y:S01]  /*10c0*/  IMAD R179, R56, 0x4, R177 ;  /* 0x0000000438b37824 */ /* 0x000fe200078e02b1 */
[----:B------:R-:W-:Y:S02]  /*10d0*/  ISETP.NE.U32.AND P0, PT, R32, RZ, PT ;  /* 0x000000ff2000720c */ /* 0x000fe40003f05070 */
[----:B------:R-:W-:Y:S02]  /*10e0*/  SEL R32, RZ, 0x10, P4 ;  /* 0x00000010ff207807 */ /* 0x000fe40002000000 */
[----:B------:R-:W-:-:S02]  /*10f0*/  ISETP.GT.AND P4, PT, R22, 0x3f, PT ;  /* 0x0000003f1600780c */ /* 0x000fc40003f84270 */
[----:B------:R-:W-:Y:S02]  /*1100*/  SEL R33, RZ, 0x10, P1 ;  /* 0x00000010ff217807 */ /* 0x000fe40000800000 */
[----:B------:R-:W-:Y:S02]  /*1110*/  SEL R30, R7, RZ, P4 ;  /* 0x000000ff071e7207 */ /* 0x000fe40002000000 */
[----:B------:R-:W-:Y:S02]  /*1120*/  SEL R36, R27, RZ, P4 ;  /* 0x000000ff1b247207 */ /* 0x000fe40002000000 */
[----:B------:R-:W-:Y:S02]  /*1130*/  SEL R37, R26, RZ, P4 ;  /* 0x000000ff1a257207 */ /* 0x000fe40002000000 */
[----:B------:R-:W-:Y:S02]  /*1140*/  ISETP.NE.U32.AND P1, PT, R34, RZ, PT ;  /* 0x000000ff2200720c */ /* 0x000fe40003f25070 */
[----:B------:R-:W-:Y:S01]  /*1150*/  SEL R39, R28, RZ, P4 ;  /* 0x000000ff1c277207 */ /* 0x000fe20002000000 */
[----:B-1----:R-:W-:Y:S01]  /*1160*/  IMAD.WIDE R26, R167, 0x2, R4 ;  /* 0x00000002a71a7825 */ /* 0x002fe200078e0204 */
[----:B------:R-:W-:-:S02]  /*1170*/  SEL R42, R29, RZ, P4 ;  /* 0x000000ff1d2a7207 */ /* 0x000fc40002000000 */
[----:B------:R-:W-:Y:S01]  /*1180*/  LEA R7, R176, UR5, 0x1 ;  /* 0x00000005b0077c11 */ /* 0x000fe2000f8e08ff */
[----:B------:R-:W-:Y:S01]  /*1190*/  IMAD.WIDE R28, R169, 0x2, R4 ;  /* 0x00000002a91c7825 */ /* 0x000fe200078e0204 */
[----:B------:R-:W-:Y:S02]  /*11a0*/  SEL R34, RZ, 0x10, P2 ;  /* 0x00000010ff227807 */ /* 0x000fe40001000000 */
[----:B------:R-:W-:Y:S01]  /*11b0*/  LEA R43, R18, UR5, 0x1 ;  /* 0x00000005122b7c11 */ /* 0x000fe2000f8e08ff */
[----:B------:R1:W-:Y:S01]  /*11c0*/  LDGSTS.E.BYPASS.128 [R7], desc[UR14][R26.64], P3 ;  /* 0x000000001a077fae */ /* 0x0003e20009901c4e */
[----:B------:R-:W-:Y:S02]  /*11d0*/  ISETP.NE.U32.AND P2, PT, R35, RZ, PT ;  /* 0x000000ff2300720c */ /* 0x000fe40003f45070 */
[----:B------:R-:W-:Y:S01]  /*11e0*/  SEL R44, R31, RZ, P4 ;  /* 0x000000ff1f2c7207 */ /* 0x000fe20002000000 */
[----:B------:R2:W-:Y:S01]  /*11f0*/  LDGSTS.E.BYPASS.128 [R43], desc[UR14][R28.64], P5 ;  /* 0x000000001c2b7fae */ /* 0x0005e2000a901c4e */
[----:B------:R-:W-:-:S02]  /*1200*/  SEL R46, R32, RZ, P4 ;  /* 0x000000ff202e7207 */ /* 0x000fc40002000000 */
[----:B------:R-:W-:Y:S01]  /*1210*/  SEL R48, R33, RZ, P4 ;  /* 0x000000ff21307207 */ /* 0x000fe20002000000 */
[--C-:B------:R-:W-:Y:S01]  /*1220*/  IMAD.WIDE R32, R173, 0x2, R4.reuse ;  /* 0x00000002ad207825 */ /* 0x100fe200078e0204 */
[----:B------:R-:W-:Y:S02]  /*1230*/  SEL R50, R34, RZ, P4 ;  /* 0x000000ff22327207 */ /* 0x000fe40002000000 */
[----:B------:R-:W-:Y:S01]  /*1240*/  ISETP.NE.U32.AND P5, PT, R30, RZ, PT ;  /* 0x000000ff1e00720c */ /* 0x000fe20003fa5070 */
[--C-:B------:R-:W-:Y:S01]  /*1250*/  IMAD.WIDE R30, R171, 0x2, R4.reuse ;  /* 0x00000002ab1e7825 */ /* 0x100fe200078e0204 */
[----:B------:R-:W-:Y:S02]  /*1260*/  ISETP.NE.U32.AND P4, PT, R40, RZ, PT ;  /* 0x000000ff2800720c */ /* 0x000fe40003f85070 */
[----:B------:R-:W-:Y:S01]  /*1270*/  LEA R45, R174, UR5, 0x1 ;  /* 0x00000005ae2d7c11 */ /* 0x000fe2000f8e08ff */
[----:B------:R-:W-:Y:S01]  /*1280*/  IMAD.WIDE R34, R175, 0x2, R4 ;  /* 0x00000002af227825 */ /* 0x000fe200078e0204 */
[----:B------:R-:W-:-:S02]  /*1290*/  ISETP.NE.U32.AND P3, PT, R41, RZ, PT ;  /* 0x000000ff2900720c */ /* 0x000fc40003f65070 */
[----:B------:R-:W-:Y:S01]  /*12a0*/  LEA R47, R17, UR5, 0x1 ;  /* 0x00000005112f7c11 */ /* 0x000fe2000f8e08ff */
[----:B------:R3:W-:Y:S01]  /*12b0*/  LDGSTS.E.BYPASS.128 [R45], desc[UR14][R30.64], P0 ;  /* 0x000000001e2d7fae */ /* 0x0007e20008101c4e */
[----:B------:R-:W-:Y:S01]  /*12c0*/  LEA R49, R15, UR5, 0x1 ;  /* 0x000000050f317c11 */ /* 0x000fe2000f8e08ff */
[--C-:B------:R-:W-:Y:S01]  /*12d0*/  IMAD.WIDE R40, R181, 0x2, R4.reuse ;  /* 0x00000002b5287825 */ /* 0x100fe200078e0204 */
[----:B------:R-:W-:Y:S01]  /*12e0*/  ISETP.NE.U32.AND P0, PT, R36, RZ, PT ;  /* 0x000000ff2400720c */ /* 0x000fe20003f05070 */
[----:B------:R4:W-:Y:S01]  /*12f0*/  LDGSTS.E.BYPASS.128 [R47], desc[UR14][R32.64], P1 ;  /* 0x00000000202f7fae */ /* 0x0009e20008901c4e */
[----:B------:R-:W-:Y:S01]  /*1300*/  ISETP.NE.U32.AND P1, PT, R37, RZ, PT ;  /* 0x000000ff2500720c */ /* 0x000fe20003f25070 */
[--C-:B------:R-:W-:Y:S01]  /*1310*/  IMAD.WIDE R36, R177, 0x2, R4.reuse ;  /* 0x00000002b1247825 */ /* 0x100fe200078e0204 */
[----:B------:R-:W-:Y:S01]  /*1320*/  LEA R51, R16, UR5, 0x1 ;  /* 0x0000000510337c11 */ /* 0x000fe2000f8e08ff */
[----:B------:R5:W-:Y:S01]  /*1330*/  LDGSTS.E.BYPASS.128 [R49], desc[UR14][R34.64], P2 ;  /* 0x0000000022317fae */ /* 0x000be20009101c4e */
[----:B------:R-:W-:Y:S01]  /*1340*/  ISETP.NE.U32.AND P2, PT, R39, RZ, PT ;  /* 0x000000ff2700720c */ /* 0x000fe20003f45070 */
[----:B------:R-:W-:Y:S01]  /*1350*/  IMAD.WIDE R38, R179, 0x2, R4 ;  /* 0x00000002b3267825 */ /* 0x000fe200078e0204 */
[----:B------:R-:W-:Y:S01]  /*1360*/  LEA R53, R19, UR5, 0x1 ;  /* 0x0000000513357c11 */ /* 0x000fe2000f8e08ff */
[----:B------:R4:W-:Y:S01]  /*1370*/  LDGSTS.E.BYPASS.128 [R51], desc[UR14][R36.64], P4 ;  /* 0x0000000024337fae */ /* 0x0009e2000a101c4e */
[----:B------:R-:W-:Y:S01]  /*1380*/  LEA R55, R20, UR5, 0x1 ;  /* 0x0000000514377c11 */ /* 0x000fe2000f8e08ff */
[----:B-1----:R-:W-:Y:S01]  /*1390*/  IMAD.WIDE R26, R165, 0x2, R26 ;  /* 0x00000002a51a7825 */ /* 0x002fe200078e021a */
[----:B------:R-:W-:Y:S01]  /*13a0*/  ISETP.GE.AND P4, PT, R13, R52, PT ;  /* 0x000000340d00720c */ /* 0x000fe20003f86270 */
[----:B------:R1:W-:Y:S01]  /*13b0*/  LDGSTS.E.BYPASS.128 [R53], desc[UR14][R38.64], P3 ;  /* 0x0000000026357fae */ /* 0x0003e20009901c4e */
[----:B------:R-:W-:Y:S01]  /*13c0*/  ISETP.NE.U32.AND P3, PT, R42, RZ, PT ;  /* 0x000000ff2a00720c */ /* 0x000fe20003f65070 */
[C---:B--2---:R-:W-:Y:S01]  /*13d0*/  IMAD.WIDE R28, R165.reuse, 0x2, R28 ;  /* 0x00000002a51c7825 */ /* 0x044fe200078e021c */
[----:B------:R-:W-:Y:S01]  /*13e0*/  SEL R42, RZ, 0x10, P4 ;  /* 0x00000010ff2a7807 */ /* 0x000fe20002000000 */
[----:B------:R2:W-:Y:S01]  /*13f0*/  LDGSTS.E.BYPASS.128 [R55], desc[UR14][R40.64], P6 ;  /* 0x0000000028377fae */ /* 0x0005e2000b101c4e */
[----:B------:R-:W-:Y:S01]  /*1400*/  ISETP.NE.U32.AND P4, PT, R44, RZ, PT ;  /* 0x000000ff2c00720c */ /* 0x000fe20003f85070 */
[C---:B---3--:R-:W-:Y:S01]  /*1410*/  IMAD.WIDE R30, R165.reuse, 0x2, R30 ;  /* 0x00000002a51e7825 */ /* 0x048fe200078e021e */
[----:B------:R-:W-:Y:S01]  /*1420*/  ISETP.NE.U32.AND P6, PT, R46, RZ, PT ;  /* 0x000000ff2e00720c */ /* 0x000fe20003fc5070 */
[----:B------:R-:W0:Y:S01]  /*1430*/  LDGDEPBAR ;  /* 0x00000000000079af */ /* 0x000e220000000000 */
[C---:B------:R-:W-:Y:S01]  /*1440*/  LOP3.LUT R160, R152.reuse, R23, RZ, 0xfc, !PT ;  /* 0x0000001798a07212 */ /* 0x040fe200078efcff */
[C---:B----4-:R-:W-:Y:S01]  /*1450*/  IMAD.WIDE R32, R165.reuse, 0x2, R32 ;  /* 0x00000002a5207825 */ /* 0x050fe200078e0220 */
[C-C-:B------:R-:W-:Y:S01]  /*1460*/  LOP3.LUT R164, R152.reuse, 0x4, R23.reuse, 0xfe, !PT ;  /* 0x0000000498a47812 */ /* 0x140fe200078efe17 */
[----:B------:R-:W-:Y:S01]  /*1470*/  BAR.SYNC.DEFER_BLOCKING 0x0 ;  /* 0x0000000000007b1d */ /* 0x000fe20000010000 */
[C---:B------:R-:W-:Y:S01]  /*1480*/  LOP3.LUT R158, R152.reuse, 0x8, R23, 0xfe, !PT ;  /* 0x00000008989e7812 */ /* 0x040fe200078efe17 */
[----:B-----5:R-:W-:Y:S01]  /*1490*/  IMAD.WIDE R34, R165, 0x2, R34 ;  /* 0x00000002a5227825 */ /* 0x020fe200078e0222 */
[----:B------:R-:W-:-:S02]  /*14a0*/  LOP3.LUT R162, R152, 0xc, R23, 0xfe, !PT ;  /* 0x0000000c98a27812 */ /* 0x000fc400078efe17 */
[C---:B------:R-:W-:Y:S01]  /*14b0*/  LOP3.LUT R154, R152.reuse, 0x10, R23, 0xfe, !PT ;  /* 0x00000010989a7812 */ /* 0x040fe200078efe17 */
[----:B------:R-:W-:Y:S01]  /*14c0*/  IMAD.WIDE R36, R165, 0x2, R36 ;  /* 0x00000002a5247825 */ /* 0x000fe200078e0224 */
[----:B------:R-:W-:-:S03]  /*14d0*/  LOP3.LUT R156, R152, 0x14, R23, 0xfe, !PT ;  /* 0x00000014989c7812 */ /* 0x000fc600078efe17 */
[----:B-1----:R-:W-:-:S04]  /*14e0*/  IMAD.WIDE R38, R165, 0x2, R38 ;  /* 0x00000002a5267825 */ /* 0x002fc800078e0226 */
[----:B--2---:R-:W-:Y:S01]  /*14f0*/  IMAD.WIDE R40, R165, 0x2, R40 ;  /* 0x00000002a5287825 */ /* 0x004fe200078e0228 */
[----:B------:R-:W-:Y:S01]  /*1500*/  @!PT LDS RZ, [RZ] ;  /* 0x00000000fffff984 */ /* 0x000fe20000000800 */
[----:B------:R-:W-:Y:S01]  /*1510*/  @!PT LDS RZ, [RZ] ;  /* 0x00000000fffff984 */ /* 0x000fe20000000800 */
[----:B------:R-:W-:Y:S01]  /*1520*/  @!PT LDS RZ, [RZ] ;  /* 0x00000000fffff984 */ /* 0x000fe20000000800 */
[----:B------:R-:W-:Y:S04]  /*1530*/  LDGSTS.E.BYPASS.128 [R57+0x11000], desc[UR14][R24.64+0x40], P5 ;  /* 0x1100004018397fae */ /* 0x000fe8000a901c4e */
[----:B------:R-:W-:Y:S01]  /*1540*/  LDGSTS.E.BYPASS.128 [R59+0x11000], desc[UR14][R24.64+0x40], P5 ;  /* 0x11000040183b7fae */ /* 0x000fe2000a901c4e */
[----:B------:R-:W-:-:S03]  /*1550*/  ISETP.GT.AND P5, PT, R22, 0x5f, PT ;  /* 0x0000005f1600780c */ /* 0x000fc60003fa4270 */
[----:B------:R-:W0:Y:S01]  /*1560*/  LDGDEPBAR ;  /* 0x00000000000079af */ /* 0x000e220000000000 */
[----:B------:R-:W-:-:S03]  /*1570*/  SEL R42, R42, RZ, P5 ;  /* 0x000000ff2a2a7207 */ /* 0x000fc60002800000 */
[----:B------:R1:W-:Y:S01]  /*1580*/  LDGSTS.E.BYPASS.128 [R7+0x4000], desc[UR14][R26.64], P0 ;  /* 0x040000001a077fae */ /* 0x0003e20008101c4e */
[----:B------:R-:W-:-:S03]  /*1590*/  ISETP.NE.U32.AND P0, PT, R48, RZ, PT ;  /* 0x000000ff3000720c */ /* 0x000fc60003f05070 */
[----:B------:R2:W-:Y:S01]  /*15a0*/  LDGSTS.E.BYPASS.128 [R43+0x4000], desc[UR14][R28.64], P1 ;  /* 0x040000001c2b7fae */ /* 0x0005e20008901c4e */
[----:B------:R-:W-:-:S03]  /*15b0*/  ISETP.NE.U32.AND P1, PT, R50, RZ, PT ;  /* 0x000000ff3200720c */ /* 0x000fc60003f25070 */
[----:B------:R3:W-:Y:S01]  /*15c0*/  LDGSTS.E.BYPASS.128 [R45+0x4000], desc[UR14][R30.64], P2 ;  /* 0x040000001e2d7fae */ /* 0x0007e20009101c4e */
[----:B------:R-:W-:-:S03]  /*15d0*/  ISETP.NE.U32.AND P2, PT, R42, RZ, PT ;  /* 0x000000ff2a00720c */ /* 0x000fc60003f45070 */
[----:B------:R4:W-:Y:S01]  /*15e0*/  LDGSTS.E.BYPASS.128 [R47+0x4000], desc[UR14][R32.64], P3 ;  /* 0x04000000202f7fae */ /* 0x0009e20009901c4e */
[-C--:B------:R-:W-:Y:S01]  /*15f0*/  ISETP.GE.AND P3, PT, R21, R52.reuse, PT ;  /* 0x000000341500720c */ /* 0x080fe20003f66270 */
[----:B-1----:R-:W-:Y:S02]  /*1600*/  IMAD.WIDE R26, R165, 0x2, R26 ;  /* 0x00000002a51a7825 */ /* 0x002fe400078e021a */
[----:B------:R1:W-:Y:S01]  /*1610*/  LDGSTS.E.BYPASS.128 [R49+0x4000], desc[UR14][R34.64], P4 ;  /* 0x0400000022317fae */ /* 0x0003e2000a101c4e */
[-C--:B------:R-:W-:Y:S01]  /*1620*/  ISETP.GE.AND P4, PT, R23, R52.reuse, PT ;  /* 0x000000341700720c */ /* 0x080fe20003f86270 */
[----:B--2---:R-:W-:Y:S01]  /*1630*/  IMAD.WIDE R28, R165, 0x2, R28 ;  /* 0x00000002a51c7825 */ /* 0x004fe200078e021c */
[----:B------:R-:W-:Y:S01]  /*1640*/  SEL R44, RZ, 0x10, P3 ;  /* 0x00000010ff2c7807 */ /* 0x000fe20001800000 */
[----:B------:R2:W-:Y:S01]  /*1650*/  LDGSTS.E.BYPASS.128 [R51+0x4000], desc[UR14][R36.64], P6 ;  /* 0x0400000024337fae */ /* 0x0005e2000b101c4e */
[-C--:B------:R-:W-:Y:S01]  /*1660*/  ISETP.GE.AND P6, PT, R155, R52.reuse, PT ;  /* 0x000000349b00720c */ /* 0x080fe20003fc6270 */
[----:B---3--:R-:W-:Y:S01]  /*1670*/  IMAD.WIDE R30, R165, 0x2, R30 ;  /* 0x00000002a51e7825 */ /* 0x008fe200078e021e */
[----:B------:R-:W-:Y:S01]  /*1680*/  SEL R42, RZ, 0x10, P4 ;  /* 0x00000010ff2a7807 */ /* 0x000fe20002000000 */
[----:B------:R3:W-:Y:S01]  /*1690*/  LDGSTS.E.BYPASS.128 [R53+0x4000], desc[UR14][R38.64], P0 ;  /* 0x0400000026357fae */ /* 0x0007e20008101c4e */
[-C--:B------:R-:W-:Y:S01]  /*16a0*/  ISETP.GE.AND P0, PT, R157, R52.reuse, PT ;  /* 0x000000349d00720c */ /* 0x080fe20003f06270 */
[----:B----4-:R-:W-:Y:S01]  /*16b0*/  IMAD.WIDE R32, R165, 0x2, R32 ;  /* 0x00000002a5207825 */ /* 0x010fe200078e0220 */
[----:B------:R-:W-:Y:S01]  /*16c0*/  SEL R42, R42, RZ, P5 ;  /* 0x000000ff2a2a7207 */ /* 0x000fe20002800000 */
[----:B------:R4:W-:Y:S01]  /*16d0*/  LDGSTS.E.BYPASS.128 [R55+0x4000], desc[UR14][R40.64], P1 ;  /* 0x0400000028377fae */ /* 0x0009e20008901c4e */
[-C--:B------:R-:W-:Y:S01]  /*16e0*/  ISETP.GE.AND P1, PT, R153, R52.reuse, PT ;  /* 0x000000349900720c */ /* 0x080fe20003f26270 */
[----:B-1----:R-:W-:Y:S01]  /*16f0*/  IMAD.WIDE R34, R165, 0x2, R34 ;  /* 0x00000002a5227825 */ /* 0x002fe200078e0222 */
[----:B------:R-:W-:Y:S01]  /*1700*/  SEL R44, R44, RZ, P5 ;  /* 0x000000ff2c2c7207 */ /* 0x000fe20002800000 */
[----:B------:R-:W0:Y:S01]  /*1710*/  LDGDEPBAR ;  /* 0x00000000000079af */ /* 0x000e220000000000 */
[----:B------:R-:W-:Y:S01]  /*1720*/  BAR.SYNC.DEFER_BLOCKING 0x0 ;  /* 0x0000000000007b1d */ /* 0x000fe20000010000 */
[-C--:B------:R-:W-:Y:S01]  /*1730*/  ISETP.GE.AND P3, PT, R161, R52.reuse, PT ;  /* 0x00000034a100720c */ /* 0x080fe20003f66270 */
[----:B--2---:R-:W-:Y:S01]  /*1740*/  IMAD.WIDE R36, R165, 0x2, R36 ;  /* 0x00000002a5247825 */ /* 0x004fe200078e0224 */
[----:B------:R-:W-:-:S03]  /*1750*/  ISETP.GE.AND P4, PT, R163, R52, PT ;  /* 0x00000034a300720c */ /* 0x000fc60003f86270 */
[----:B---3--:R-:W-:-:S04]  /*1760*/  IMAD.WIDE R38, R165, 0x2, R38 ;  /* 0x00000002a5267825 */ /* 0x008fc800078e0226 */
[----:B----4-:R-:W-:Y:S01]  /*1770*/  IMAD.WIDE R40, R165, 0x2, R40 ;  /* 0x00000002a5287825 */ /* 0x010fe200078e0228 */
[----:B------:R-:W-:Y:S01]  /*1780*/  @!PT LDS RZ, [RZ] ;  /* 0x00000000fffff984 */ /* 0x000fe20000000800 */
[----:B------:R-:W-:Y:S01]  /*1790*/  @!PT LDS RZ, [RZ] ;  /* 0x00000000fffff984 */ /* 0x000fe20000000800 */
[----:B------:R-:W-:Y:S01]  /*17a0*/  @!PT LDS RZ, [RZ] ;  /* 0x00000000fffff984 */ /* 0x000fe20000000800 */
[----:B------:R1:W-:Y:S04]  /*17b0*/  LDGSTS.E.BYPASS.128 [R57+0x12000], desc[UR14][R24.64+0x80], P2 ;  /* 0x1200008018397fae */ /* 0x0003e80009101c4e */
[----:B------:R2:W-:Y:S01]  /*17c0*/  LDGSTS.E.BYPASS.128 [R59+0x12000], desc[UR14][R24.64+0x80], P2 ;  /* 0x12000080183b7fae */ /* 0x0005e20009101c4e */
[----:B------:R-:W-:-:S03]  /*17d0*/  ISETP.GE.AND P2, PT, R159, R52, PT ;  /* 0x000000349f00720c */ /* 0x000fc60003f46270 */
[----:B------:R-:W0:Y:S01]  /*17e0*/  LDGDEPBAR ;  /* 0x00000000000079af */ /* 0x000e220000000000 */
[----:B-1----:R-:W-:Y:S02]  /*17f0*/  CS2R R56, SRZ ;  /* 0x0000000000387805 */ /* 0x002fe4000001ff00 */
[----:B--2---:R-:W-:Y:S02]  /*1800*/  SEL R24, RZ, 0x10, P1 ;  /* 0x00000010ff187807 */ /* 0x004fe40000800000 */
[----:B------:R-:W-:Y:S02]  /*1810*/  CS2R R58, SRZ ;  /* 0x00000000003a7805 */ /* 0x000fe4000001ff00 */
[----:B------:R-:W-:Y:S02]  /*1820*/  SEL R25, RZ, 0x10, P6 ;  /* 0x00000010ff197807 */ /* 0x000fe40003000000 */
[----:B------:R-:W-:Y:S02]  /*1830*/  SEL R24, R24, RZ, P5 ;  /* 0x000000ff18187207 */ /* 0x000fe40002800000 */
[----:B------:R-:W-:-:S02]  /*1840*/  SEL R25, R25, RZ, P5 ;  /* 0x000000ff19197207 */ /* 0x000fc40002800000 */
[----:B------:R-:W-:Y:S02]  /*1850*/  ISETP.NE.U32.AND P6, PT, R42, RZ, PT ;  /* 0x000000ff2a00720c */ /* 0x000fe40003fc5070 */
[----:B------:R-:W-:Y:S02]  /*1860*/  ISETP.NE.U32.AND P1, PT, R44, RZ, PT ;  /* 0x000000ff2c00720c */ /* 0x000fe40003f25070 */
[----:B------:R-:W-:Y:S02]  /*1870*/  SEL R42, RZ, 0x10, P0 ;  /* 0x00000010ff2a7807 */ /* 0x000fe40000000000 */
[----:B------:R-:W-:Y:S02]  /*1880*/  SEL R44, RZ, 0x10, P2 ;  /* 0x00000010ff2c7807 */ /* 0x000fe40001000000 */
[----:B------:R-:W-:Y:S02]  /*1890*/  ISETP.NE.U32.AND P0, PT, R24, RZ, PT ;  /* 0x000000ff1800720c */ /* 0x000fe40003f05070 */
[----:B------:R-:W-:-:S02]  /*18a0*/  ISETP.NE.U32.AND P2, PT, R25, RZ, PT ;  /* 0x000000ff1900720c */ /* 0x000fc40003f45070 */
[----:B------:R-:W-:Y:S01]  /*18b0*/  SEL R24, RZ, 0x10, P3 ;  /* 0x00000010ff187807 */ /* 0x000fe20001800000 */
[----:B------:R1:W-:Y:S01]  /*18c0*/  LDGSTS.E.BYPASS.128 [R7+0x8000], desc[UR14][R26.64], P6 ;  /* 0x080000001a077fae */ /* 0x0003e2000b101c4e */
[----:B------:R-:W-:Y:S02]  /*18d0*/  SEL R25, RZ, 0x10, P4 ;  /* 0x00000010ff197807 */ /* 0x000fe40002000000 */
[----:B------:R-:W-:Y:S02]  /*18e0*/  SEL R42, R42, RZ, P5 ;  /* 0x000000ff2a2a7207 */ /* 0x000fe40002800000 */
[----:B------:R-:W-:Y:S02]  /*18f0*/  SEL R44, R44, RZ, P5 ;  /* 0x000000ff2c2c7207 */ /* 0x000fe40002800000 */
[----:B------:R-:W-:Y:S01]  /*1900*/  SEL R24, R24, RZ, P5 ;  /* 0x000000ff18187207 */ /* 0x000fe20002800000 */
[----:B------:R2:W-:Y:S01]  /*1910*/  LDGSTS.E.BYPASS.128 [R43+0x8000], desc[UR14][R28.64], P0 ;  /* 0x080000001c2b7fae */ /* 0x0005e20008101c4e */
[----:B------:R-:W-:-:S02]  /*1920*/  SEL R25, R25, RZ, P5 ;  /* 0x000000ff19197207 */ /* 0x000fc40002800000 */
[----:B------:R-:W-:Y:S01]  /*1930*/  ISETP.NE.U32.AND P3, PT, R42, RZ, PT ;  /* 0x000000ff2a00720c */ /* 0x000fe20003f65070 */
[----:B------:R3:W-:Y:S01]  /*1940*/  LDGSTS.E.BYPASS.128 [R45+0x8000], desc[UR14][R30.64], P2 ;  /* 0x080000001e2d7fae */ /* 0x0007e20009101c4e */
[----:B------:R-:W-:Y:S01]  /*1950*/  ISETP.NE.U32.AND P4, PT, R44, RZ, PT ;  /* 0x000000ff2c00720c */ /* 0x000fe20003f85070 */
[----:B-1----:R-:W-:Y:S01]  /*1960*/  IMAD.IADD R7, R21, 0x1, R152 ;  /* 0x0000000115077824 */ /* 0x002fe200078e0298 */
[----:B------:R-:W-:Y:S02]  /*1970*/  ISETP.NE.U32.AND P5, PT, R24, RZ, PT ;  /* 0x000000ff1800720c */ /* 0x000fe40003fa5070 */
[----:B------:R-:W-:Y:S02]  /*1980*/  CS2R R26, SRZ ;  /* 0x00000000001a7805 */ /* 0x000fe4000001ff00 */
[----:B------:R-:W-:Y:S02]  /*1990*/  ISETP.NE.U32.AND P6, PT, R25, RZ, PT ;  /* 0x000000ff1900720c */ /* 0x000fe40003fc5070 */
[----:B------:R-:W-:-:S02]  /*19a0*/  CS2R R24, SRZ ;  /* 0x0000000000187805 */ /* 0x000fc4000001ff00 */
[----:B------:R-:W-:Y:S02]  /*19b0*/  ISETP.GE.AND P2, PT, R22, 0x20, PT ;  /* 0x000000201600780c */ /* 0x000fe40003f46270 */
[----:B--2---:R-:W-:Y:S02]  /*19c0*/  CS2R R28, SRZ ;  /* 0x00000000001c7805 */ /* 0x004fe4000001ff00 */
[----:B------:R-:W-:Y:S02]  /*19d0*/  ISETP.GE.AND P0, PT, R0, R61, PT ;  /* 0x0000003d0000720c */ /* 0x000fe40003f06270 */
[----:B------:R-:W-:Y:S02]  /*19e0*/  CS2R R42, SRZ ;  /* 0x00000000002a7805 */ /* 0x000fe4000001ff00 */
[----:B------:R-:W-:Y:S01]  /*19f0*/  CS2R R60, SRZ ;  /* 0x00000000003c7805 */ /* 0x000fe2000001ff00 */
[----:B------:R1:W-:Y:S01]  /*1a00*/  LDGSTS.E.BYPASS.128 [R47+0x8000], desc[UR14][R32.64], P3 ;  /* 0x08000000202f7fae */ /* 0x0003e20009901c4e */
[----:B---3--:R-:W-:-:S02]  /*1a10*/  CS2R R30, SRZ ;  /* 0x00000000001e7805 */ /* 0x008fc4000001ff00 */
[----:B------:R-:W-:Y:S01]  /*1a20*/  CS2R R44, SRZ ;  /* 0x00000000002c7805 */ /* 0x000fe2000001ff00 */
[----:B------:R2:W-:Y:S04]  /*1a30*/  LDGSTS.E.BYPASS.128 [R49+0x8000], desc[UR14][R34.64], P4 ;  /* 0x0800000022317fae */ /* 0x0005e8000a101c4e */
[----:B------:R3:W-:Y:S04]  /*1a40*/  LDGSTS.E.BYPASS.128 [R51+0x8000], desc[UR14][R36.64], P5 ;  /* 0x0800000024337fae */ /* 0x0007e8000a901c4e */
[----:B------:R4:W-:Y:S01]  /*1a50*/  LDGSTS.E.BYPASS.128 [R53+0x8000], desc[UR14][R38.64], P6 ;  /* 0x0800000026357fae */ /* 0x0009e2000b101c4e */
[----:B-1----:R-:W-:-:S02]  /*1a60*/  CS2R R32, SRZ ;  /* 0x0000000000207805 */ /* 0x002fc4000001ff00 */
[----:B------:R-:W-:Y:S01]  /*1a70*/  CS2R R46, SRZ ;  /* 0x00000000002e7805 */ /* 0x000fe2000001ff00 */
[----:B------:R1:W-:Y:S01]  /*1a80*/  LDGSTS.E.BYPASS.128 [R55+0x8000], desc[UR14][R40.64], P1 ;  /* 0x0800000028377fae */ /* 0x0003e20008901c4e */
[----:B------:R-:W-:Y:S02]  /*1a90*/  ISETP.LT.AND P1, PT, R152, RZ, !P0 ;  /* 0x000000ff9800720c */ /* 0x000fe40004721270 */
[----:B--2---:R-:W-:Y:S02]  /*1aa0*/  CS2R R34, SRZ ;  /* 0x0000000000227805 */ /* 0x004fe4000001ff00 */
[----:B------:R-:W-:Y:S01]  /*1ab0*/  CS2R R48, SRZ ;  /* 0x0000000000307805 */ /* 0x000fe2000001ff00 */
[----:B------:R-:W0:Y:S01]  /*1ac0*/  LDGDEPBAR ;  /* 0x00000000000079af */ /* 0x000e220000000000 */
[----:B---3--:R-:W-:Y:S02]  /*1ad0*/  CS2R R36, SRZ ;  /* 0x0000000000247805 */ /* 0x008fe4000001ff00 */
[----:B------:R-:W-:-:S02]  /*1ae0*/  CS2R R50, SRZ ;  /* 0x0000000000327805 */ /* 0x000fc4000001ff00 */
[----:B------:R-:W-:Y:S02]  /*1af0*/  LOP3.LUT R152, R152, 0x18, R23, 0xfe, !PT ;  /* 0x0000001898987812 */ /* 0x000fe400078efe17 */
[----:B----4-:R-:W-:Y:S02]  /*1b00*/  CS2R R38, SRZ ;  /* 0x0000000000267805 */ /* 0x010fe4000001ff00 */
[----:B------:R-:W-:Y:S02]  /*1b10*/  CS2R R52, SRZ ;  /* 0x0000000000347805 */ /* 0x000fe4000001ff00 */
[----:B-1----:R-:W-:Y:S02]  /*1b20*/  CS2R R40, SRZ ;  /* 0x0000000000287805 */ /* 0x002fe4000001ff00 */
[----:B------:R-:W-:Y:S01]  /*1b30*/  CS2R R54, SRZ ;  /* 0x0000000000367805 */ /* 0x000fe2000001ff00 */
[----:B------:R-:W-:Y:S06]  /*1b40*/  @!P2 BRA `(.L_x_0) ;  /* 0x0000000c0098a947 */ /* 0x000fec0003800000 */
[----:B------:R-:W-:Y:S01]  /*1b50*/  LOP3.LUT R25, R14, 0x3, RZ, 0xc0, !PT ;  /* 0x000000030e197812 */ /* 0x000fe200078ec0ff */
[----:B------:R-:W-:Y:S01]  /*1b60*/  IMAD.WIDE.U32 R4, R165, 0x6, R4 ;  /* 0x00000006a5047825 */ /* 0x000fe200078e0004 */
[----:B------:R-:W-:Y:S02]  /*1b70*/  SHF.R.S32.HI R166, RZ, 0x1f, R165 ;  /* 0x0000001fffa67819 */ /* 0x000fe400000114a5 */
[----:B------:R-:W-:Y:S02]  /*1b80*/  CS2R R28, SRZ ;  /* 0x00000000001c7805 */ /* 0x000fe4000001ff00 */
[----:B------:R-:W-:Y:S01]  /*1b90*/  SHF.R.S32.HI R24, RZ, 0x1f, R171 ;  /* 0x0000001fff187819 */ /* 0x000fe200000114ab */
[----:B------:R-:W-:Y:S01]  /*1ba0*/  IMAD.WIDE.U32 R2, R25, 0x10, R2 ;  /* 0x0000001019027825 */ /* 0x000fe200078e0002 */
[----:B------:R-:W-:Y:S02]  /*1bb0*/  SHF.R.S32.HI R25, RZ, 0x1f, R22 ;  /* 0x0000001fff197819 */ /* 0x000fe40000011416 */
[----:B------:R-:W-:-:S02]  /*1bc0*/  CS2R R30, SRZ ;  /* 0x00000000001e7805 */ /* 0x000fc4000001ff00 */
[----:B------:R-:W-:Y:S01]  /*1bd0*/  SHF.L.U64.HI R207, R171, 0x1, R24 ;  /* 0x00000001abcf7819 */ /* 0x000fe20000010218 */
[----:B------:R-:W-:Y:S01]  /*1be0*/  IMAD.MOV.U32 R14, RZ, RZ, R4 ;  /* 0x000000ffff0e7224 */ /* 0x000fe200078e0004 */
[----:B------:R-:W-:Y:S01]  /*1bf0*/  IADD3 R178, P2, R2, 0xc0, RZ ;  /* 0x000000c002b27810 */ /* 0x000fe20007f5e0ff */
[----:B------:R-:W-:Y:S01]  /*1c00*/  IMAD R27, R166, 0x6, RZ ;  /* 0x00000006a61b7824 */ /* 0x000fe200078e02ff */
[----:B------:R-:W-:Y:S01]  /*1c10*/  SHF.R.S32.HI R2, RZ, 0x1f, R181 ;  /* 0x0000001fff027819 */ /* 0x000fe200000114b5 */
[----:B------:R-:W-:Y:S01]  /*1c20*/  VIADD R12, R12, 0xffffffa0 ;  /* 0xffffffa00c0c7836 */ /* 0x000fe20000000000 */
[----:B------:R-:W-:Y:S01]  /*1c30*/  SHF.R.S32.HI R4, RZ, 0x1f, R179 ;  /* 0x0000001fff047819 */ /* 0x000fe200000114b3 */
[----:B------:R-:W-:Y:S01]  /*1c40*/  IMAD.IADD R180, R5, 0x1, R27 ;  /* 0x0000000105b47824 */ /* 0x000fe200078e021b */
[C---:B------:R-:W-:Y:S01]  /*1c50*/  SHF.L.U64.HI R187, R181.reuse, 0x1, R2 ;  /* 0x00000001b5bb7819 */ /* 0x040fe20000010202 */
[----:B------:R-:W-:Y:S01]  /*1c60*/  IMAD.X R183, RZ, RZ, R3, P2 ;  /* 0x000000ffffb77224 */ /* 0x000fe200010e0603 */
[----:B------:R-:W-:Y:S01]  /*1c70*/  SHF.R.S32.HI R2, RZ, 0x1f, R177 ;  /* 0x0000001fff027819 */ /* 0x000fe200000114b1 */
[----:B------:R-:W-:Y:S01]  /*1c80*/  IMAD.SHL.U32 R189, R181, 0x2, RZ ;  /* 0x00000002b5bd7824 */ /* 0x000fe200078e00ff */
[C---:B------:R-:W-:Y:S01]  /*1c90*/  SHF.L.U64.HI R191, R179.reuse, 0x1, R4 ;  /* 0x00000001b3bf7819 */ /* 0x040fe20000010204 */
[----:B------:R-:W-:Y:S01]  /*1ca0*/  IMAD.SHL.U32 R193, R179, 0x2, RZ ;  /* 0x00000002b3c17824 */ /* 0x000fe200078e00ff */
[C---:B------:R-:W-:Y:S01]  /*1cb0*/  SHF.L.U64.HI R195, R177.reuse, 0x1, R2 ;  /* 0x00000001b1c37819 */ /* 0x040fe20000010202 */
[----:B------:R-:W-:Y:S01]  /*1cc0*/  IMAD.SHL.U32 R197, R177, 0x2, RZ ;  /* 0x00000002b1c57824 */ /* 0x000fe200078e00ff */
[----:B------:R-:W-:Y:S01]  /*1cd0*/  LEA.HI R22, R25, R22, RZ, 0x5 ;  /* 0x0000001619167211 */ /* 0x000fe200078f28ff */
[----:B------:R-:W-:Y:S01]  /*1ce0*/  IMAD.SHL.U32 R201, R175, 0x2, RZ ;  /* 0x00000002afc97824 */ /* 0x000fe200078e00ff */
[----:B------:R-:W-:Y:S01]  /*1cf0*/  SHF.R.S32.HI R4, RZ, 0x1f, R175 ;  /* 0x0000001fff047819 */ /* 0x000fe200000114af */
[----:B------:R-:W-:Y:S01]  /*1d00*/  IMAD.SHL.U32 R205, R173, 0x2, RZ ;  /* 0x00000002adcd7824 */ /* 0x000fe200078e00ff */
[----:B------:R-:W-:Y:S01]  /*1d10*/  SHF.R.S32.HI R2, RZ, 0x1f, R173 ;  /* 0x0000001fff027819 */ /* 0x000fe200000114ad */
[----:B------:R-:W-:Y:S01]  /*1d20*/  IMAD.SHL.U32 R209, R171, 0x2, RZ ;  /* 0x00000002abd17824 */ /* 0x000fe200078e00ff */
[----:B------:R-:W-:Y:S01]  /*1d30*/  SHF.L.U64.HI R199, R175, 0x1, R4 ;  /* 0x00000001afc77819 */ /* 0x000fe20000010204 */
[----:B------:R-:W-:Y:S01]  /*1d40*/  IMAD.SHL.U32 R213, R169, 0x2, RZ ;  /* 0x00000002a9d57824 */ /* 0x000fe200078e00ff */
[----:B------:R-:W-:Y:S01]  /*1d50*/  SHF.L.U64.HI R203, R173, 0x1, R2 ;  /* 0x00000001adcb7819 */ /* 0x000fe20000010202 */
[----:B------:R-:W-:Y:S01]  /*1d60*/  IMAD.SHL.U32 R217, R167, 0x2, RZ ;  /* 0x00000002a7d97824 */ /* 0x000fe200078e00ff */
[----:B------:R-:W-:-:S02]  /*1d70*/  SHF.R.S32.HI R22, RZ, 0x5, R22 ;  /* 0x00000005ff167819 */ /* 0x000fc40000011416 */
[----:B------:R-:W-:Y:S02]  /*1d80*/  CS2R R24, SRZ ;  /* 0x0000000000187805 */ /* 0x000fe4000001ff00 */
[----:B------:R-:W-:Y:S02]  /*1d90*/  SHF.R.S32.HI R4, RZ, 0x1f, R169 ;  /* 0x0000001fff047819 */ /* 0x000fe400000114a9 */
[----:B------:R-:W-:Y:S02]  /*1da0*/  CS2R R26, SRZ ;  /* 0x00000000001a7805 */ /* 0x000fe4000001ff00 */
[----:B------:R-:W-:Y:S02]  /*1db0*/  SHF.R.S32.HI R2, RZ, 0x1f, R167 ;  /* 0x0000001fff027819 */ /* 0x000fe400000114a7 */
[----:B------:R-:W-:Y:S02]  /*1dc0*/  CS2R R32, SRZ ;  /* 0x0000000000207805 */ /* 0x000fe4000001ff00 */
[----:B------:R-:W-:-:S02]  /*1dd0*/  SHF.L.U64.HI R211, R169, 0x1, R4 ;  /* 0x00000001a9d37819 */ /* 0x000fc40000010204 */
[----:B------:R-:W-:Y:S02]  /*1de0*/  CS2R R34, SRZ ;  /* 0x0000000000227805 */ /* 0x000fe4000001ff00 */
[----:B------:R-:W-:Y:S02]  /*1df0*/  SHF.L.U64.HI R215, R167, 0x1, R2 ;  /* 0x00000001a7d77819 */ /* 0x000fe40000010202 */
        /* <DEDUP_REMOVED lines=58> */
[----:B------:R-:W-:Y:S01]  /*21a0*/  SHF.L.U64.HI R185, R165, 0x1, R166 ;  /* 0x00000001a5b97819 */ /* 0x000fe200000102a6 */
[----:B------:R-:W-:Y:S01]  /*21b0*/  VIADD R182, R22, 0xfffffffd ;  /* 0xfffffffd16b67836 */ /* 0x000fe20000000000 */
[----:B------:R-:W-:Y:S01]  /*21c0*/  UIADD3 UR16, UR5, 0x10000, URZ ;  /* 0x0001000005107890 */ /* 0x000fe2000fffe03f */
[----:B------:R-:W-:Y:S01]  /*21d0*/  UMOV UR6, 0x2 ;  /* 0x0000000200067882 */ /* 0x000fe20000000000 */
[----:B------:R-:W-:Y:S01]  /*21e0*/  UMOV UR7, 0xffffffff ;  /* 0xffffffff00077882 */ /* 0x000fe20000000000 */
[----:B------:R-:W-:-:S09]  /*21f0*/  UMOV UR4, URZ ;  /* 0x0000003f00047c82 */ /* 0x000fd20008000000 */
.L_x_1:
[----:B------:R-:W-:Y:S01]  /*2200*/  UIADD3 UR7, UR7, 0x1, URZ ;  /* 0x0000000107077890 */ /* 0x000fe2000fffe03f */
[----:B------:R-:W-:-:S04]  /*2210*/  DEPBAR.LE SB0, 0x4 ;  /* 0x000081000000791a */ /* 0x000fc80000000000 */
[----:B------:R-:W-:Y:S01]  /*2220*/  BAR.SYNC.DEFER_BLOCKING 0x0 ;  /* 0x0000000000007b1d */ /* 0x000fe20000010000 */
[----:B------:R-:W-:Y:S01]  /*2230*/  UISETP.GT.AND UP0, UPT, UR7, 0x3, UPT ;  /* 0x000000030700788c */ /* 0x000fe2000bf04270 */
[-C--:B------:R-:W-:Y:S01]  /*2240*/  ISETP.GE.AND P3, PT, R13, R12.reuse, PT ;  /* 0x0000000c0d00720c */ /* 0x080fe20003f66270 */
[----:B------:R-:W-:Y:S01]  /*2250*/  UIADD3 UR6, UR6, 0x1, URZ ;  /* 0x0000000106067890 */ /* 0x000fe2000fffe03f */
[----:B------:R-:W-:Y:S01]  /*2260*/  ISETP.LE.AND P2, PT, R182, UR4, PT ;  /* 0x00000004b6007c0c */ /* 0x000fe2000bf43270 */
[----:B------:R-:W-:Y:S01]  /*2270*/  USEL UR7, UR7, URZ, !UP0 ;  /* 0x0000003f07077287 */ /* 0x000fe2000c000000 */
[----:B------:R-:W-:Y:S01]  /*2280*/  SEL R2, RZ, 0x10, P3 ;  /* 0x00000010ff027807 */ /* 0x000fe20001800000 */
[----:B------:R-:W-:Y:S01]  /*2290*/  UMOV UR11, 0x40000040 ;  /* 0x40000040000b7882 */ /* 0x000fe20000000000 */
[----:B------:R-:W-:Y:S01]  /*22a0*/  UISETP.GT.AND UP0, UPT, UR6, 0x3, UPT ;  /* 0x000000030600788c */ /* 0x000fe2000bf04270 */
[-C--:B------:R-:W-:Y:S01]  /*22b0*/  ISETP.GE.AND P3, PT, R23, R12.reuse, PT ;  /* 0x0000000c1700720c */ /* 0x080fe20003f66270 */
[----:B------:R-:W-:Y:S01]  /*22c0*/  ULEA UR12, UR7, UR16, 0xc ;  /* 0x00000010070c7291 */ /* 0x000fe2000f8e603f */
[----:B------:R-:W-:Y:S01]  /*22d0*/  SEL R2, R2, RZ, !P2 ;  /* 0x000000ff02027207 */ /* 0x000fe20005000000 */
[----:B------:R-:W-:Y:S01]  /*22e0*/  ULEA UR13, UR7, UR5, 0xe ;  /* 0x00000005070d7291 */ /* 0x000fe2000f8e703f */
[----:B------:R-:W-:Y:S01]  /*22f0*/  SEL R3, RZ, 0x10, P3 ;  /* 0x00000010ff037807 */ /* 0x000fe20001800000 */
[----:B------:R-:W-:Y:S01]  /*2300*/  USHF.R.U32.HI UR8, URZ, 0x4, UR12 ;  /* 0x000000043f087899 */ /* 0x000fe2000801160c */
[----:B------:R-:W-:Y:S01]  /*2310*/  ISETP.NE.U32.AND P5, PT, R2, RZ, PT ;  /* 0x000000ff0200720c */ /* 0x000fe20003fa5070 */
[----:B------:R-:W-:Y:S01]  /*2320*/  USHF.R.U32.HI UR9, URZ, 0x4, UR13 ;  /* 0x000000043f097899 */ /* 0x000fe2000801160d */
[----:B------:R-:W-:Y:S01]  /*2330*/  SEL R3, R3, RZ, !P2 ;  /* 0x000000ff03037207 */ /* 0x000fe20005000000 */
[----:B------:R-:W-:Y:S01]  /*2340*/  USGXT.U32 UR8, UR8, 0xe ;  /* 0x0000000e0808789a */ /* 0x000fe20008000000 */
[----:B------:R-:W-:Y:S01]  /*2350*/  IMAD.MOV.U32 R2, RZ, RZ, R178 ;  /* 0x000000ffff027224 */ /* 0x000fe200078e00b2 */
[----:B------:R-:W-:Y:S01]  /*2360*/  USGXT.U32 UR9, UR9, 0xe ;  /* 0x0000000e0909789a */ /* 0x000fe20008000000 */
[----:B------:R-:W-:Y:S01]  /*2370*/  ISETP.NE.U32.AND P3, PT, R3, RZ, PT ;  /* 0x000000ff0300720c */ /* 0x000fe20003f65070 */
[----:B------:R-:W-:Y:S01]  /*2380*/  ULOP3.LUT UR8, UR8, 0x1000000, URZ, 0xfc, !UPT ;  /* 0x0100000008087892 */ /* 0x000fe2000f8efc3f */
[----:B------:R-:W-:Y:S01]  /*2390*/  IMAD.MOV.U32 R3, RZ, RZ, R183 ;  /* 0x000000ffff037224 */ /* 0x000fe200078e00b7 */
[----:B------:R-:W-:Y:S01]  /*23a0*/  ULOP3.LUT UR10, UR9, 0x1000000, URZ, 0xfc, !UPT ;  /* 0x01000000090a7892 */ /* 0x000fe2000f8efc3f */
[----:B------:R-:W-:Y:S01]  /*23b0*/  WARPGROUP.ARRIVE ;  /* 0x00000000000079c5 */ /* 0x000fe20000000000 */
[----:B------:R-:W-:Y:S01]  /*23c0*/  UIADD3 UR12, UR12, 0x20, URZ ;  /* 0x000000200c0c7890 */ /* 0x000fe2000fffe03f */
[-C--:B------:R-:W-:Y:S01]  /*23d0*/  ISETP.GE.AND P6, PT, R153, R12.reuse, PT ;  /* 0x0000000c9900720c */ /* 0x080fe20003fc6270 */
[----:B------:R-:W-:Y:S01]  /*23e0*/  UMOV UR9, 0x80000020 ;  /* 0x8000002000097882 */ /* 0x000fe20000000000 */
[----:B------:R-:W-:Y:S01]  /*23f0*/  UIADD3 UR13, UR13, 0x800, URZ ;  /* 0x000008000d0d7890 */ /* 0x000fe2000fffe03f */
[-C--:B------:R-:W-:Y:S01]  /*2400*/  ISETP.GE.AND P4, PT, R155, R12.reuse, PT ;  /* 0x0000000c9b00720c */ /* 0x080fe20003f86270 */
[----:B------:R-:W-:Y:S01]  /*2410*/  USEL UR6, UR6, URZ, !UP0 ;  /* 0x0000003f06067287 */ /* 0x000fe2000c000000 */
[----:B------:R-:W-:Y:S01]  /*2420*/  SEL R4, RZ, 0x10, P6 ;  /* 0x00000010ff047807 */ /* 0x000fe20003000000 */
[----:B------:R-:W-:Y:S01]  /*2430*/  HGMMA.64x256x16.F32 R24, gdesc[UR8].tnspB, R24 ;  /* 0x43e00000081879f0 */ /* 0x000fe20008700818 */
[----:B------:R-:W-:Y:S01]  /*2440*/  USHF.R.U32.HI UR8, URZ, 0x4, UR12 ;  /* 0x000000043f087899 */ /* 0x000fe2000801160c */
[----:B------:R-:W-:Y:S01]  /*2450*/  SEL R167, RZ, 0x10, P4 ;  /* 0x00000010ffa77807 */ /* 0x000fe20002000000 */
[----:B------:R-:W-:Y:S01]  /*2460*/  USHF.R.U32.HI UR9, URZ, 0x4, UR13 ;  /* 0x000000043f097899 */ /* 0x000fe2000801160d */
[----:B------:R-:W-:Y:S01]  /*2470*/  SEL R4, R4, RZ, !P2 ;  /* 0x000000ff04047207 */ /* 0x000fe20005000000 */
[----:B------:R-:W-:Y:S01]  /*2480*/  USGXT.U32 UR8, UR8, 0xe ;  /* 0x0000000e0808789a */ /* 0x000fe20008000000 */
[----:B------:R-:W-:Y:S01]  /*2490*/  SEL R168, R167, RZ, !P2 ;  /* 0x000000ffa7a87207 */ /* 0x000fe20005000000 */
[----:B------:R-:W-:Y:S01]  /*24a0*/  USGXT.U32 UR9, UR9, 0xe ;  /* 0x0000000e0909789a */ /* 0x000fe20008000000 */
[----:B------:R-:W-:Y:S01]  /*24b0*/  ISETP.GE.AND P6, PT, R157, R12, PT ;  /* 0x0000000c9d00720c */ /* 0x000fe20003fc6270 */
[----:B------:R-:W-:Y:S01]  /*24c0*/  ULOP3.LUT UR8, UR8, 0x1000000, URZ, 0xfc, !UPT ;  /* 0x0100000008087892 */ /* 0x000fe2000f8efc3f */
[----:B------:R-:W-:Y:S01]  /*24d0*/  ISETP.NE.U32.AND P4, PT, R168, RZ, PT ;  /* 0x000000ffa800720c */ /* 0x000fe20003f85070 */
[----:B------:R-:W-:Y:S01]  /*24e0*/  ULOP3.LUT UR10, UR9, 0x1000000, URZ, 0xfc, !UPT ;  /* 0x01000000090a7892 */ /* 0x000fe2000f8efc3f */
[----:B------:R-:W-:-:S02]  /*24f0*/  UMOV UR11, 0x40000040 ;  /* 0x40000040000b7882 */ /* 0x000fc40000000000 */
[----:B------:R-:W-:Y:S01]  /*2500*/  UMOV UR9, 0x80000020 ;  /* 0x8000002000097882 */ /* 0x000fe20000000000 */
[----:B------:R-:W-:-:S13]  /*2510*/  UIADD3 UR4, UR4, 0x1, URZ ;  /* 0x0000000104047890 */ /* 0x000fda000fffe03f */
[----:B------:R-:W-:Y:S01]  /*2520*/  HGMMA.64x256x16.F32 R24, gdesc[UR8].tnspB, R24, gsb0 ;  /* 0x43e00000081879f0 */ /* 0x000fe20008000818 */
[----:B------:R-:W-:-:S06]  /*2530*/  ULEA UR8, UR6, UR16, 0xc ;  /* 0x0000001006087291 */ /* 0x000fcc000f8e603f */
[----:B------:R-:W-:Y:S02]  /*2540*/  LEA R5, R10, UR8, 0x1 ;  /* 0x000000080a057c11 */ /* 0x000fe4000f8e08ff */
[----:B------:R-:W-:Y:S01]  /*2550*/  LEA R169, R11, UR8, 0x1 ;  /* 0x000000080ba97c11 */ /* 0x000fe2000f8e08ff */
[----:B------:R-:W-:-:S06]  /*2560*/  ULEA UR8, UR6, UR5, 0xe ;  /* 0x0000000506087291 */ /* 0x000fcc000f8e703f */
[----:B------:R-:W-:Y:S02]  /*2570*/  LEA R173, R176, UR8, 0x1 ;  /* 0x00000008b0ad7c11 */ /* 0x000fe4000f8e08ff */
[----:B------:R-:W-:Y:S02]  /*2580*/  LEA R175, R18, UR8, 0x1 ;  /* 0x0000000812af7c11 */ /* 0x000fe4000f8e08ff */
[----:B------:R-:W-:Y:S02]  /*2590*/  LEA R177, R174, UR8, 0x1 ;  /* 0x00000008aeb17c11 */ /* 0x000fe4000f8e08ff */
[----:B------:R-:W-:Y:S02]  /*25a0*/  LEA R179, R16, UR8, 0x1 ;  /* 0x0000000810b37c11 */ /* 0x000fe4000f8e08ff */
[----:B------:R-:W-:Y:S01]  /*25b0*/  LEA R181, R19, UR8, 0x1 ;  /* 0x0000000813b57c11 */ /* 0x000fe2000f8e08ff */
[----:B------:R-:W-:Y:S02]  /*25c0*/  WARPGROUP.DEPBAR.LE gsb0, 0x1 ;  /* 0x00008000000079c5 */ /* 0x000fe40000010100 */
[----:B------:R-:W-:Y:S06]  /*25d0*/  BAR.SYNC.DEFER_BLOCKING 0x0 ;  /* 0x0000000000007b1d */ /* 0x000fec0000010000 */
[----:B------:R-:W-:Y:S01]  /*25e0*/  @!PT LDS RZ, [RZ] ;  /* 0x00000000fffff984 */ /* 0x000fe20000000800 */
[----:B------:R-:W-:Y:S01]  /*25f0*/  @!PT LDS RZ, [RZ] ;  /* 0x00000000fffff984 */ /* 0x000fe20000000800 */
[----:B------:R-:W-:Y:S01]  /*2600*/  @!PT LDS RZ, [RZ] ;  /* 0x00000000fffff984 */ /* 0x000fe20000000800 */
[----:B------:R-:W-:Y:S04]  /*2610*/  LDGSTS.E.BYPASS.128 [R5], desc[UR14][R2.64], P5 ;  /* 0x0000000002057fae */ /* 0x000fe8000a901c4e */
[----:B------:R1:W-:Y:S01]  /*2620*/  LDGSTS.E.BYPASS.128 [R169], desc[UR14][R2.64], P5 ;  /* 0x0000000002a97fae */ /* 0x0003e2000a901c4e */
[----:B------:R-:W-:-:S03]  /*2630*/  IADD3 R166, P5, R14, R217, RZ ;  /* 0x000000d90ea67210 */ /* 0x000fc60007fbe0ff */
[----:B------:R-:W0:Y:S02]  /*2640*/  LDGDEPBAR ;  /* 0x00000000000079af */ /* 0x000e240000000000 */
[----:B------:R-:W-:Y:S01]  /*2650*/  IMAD.X R167, R180, 0x1, R215, P5 ;  /* 0x00000001b4a77824 */ /* 0x000fe200028e06d7 */
[----:B------:R-:W-:Y:S02]  /*2660*/  ISETP.NE.U32.AND P5, PT, R4, RZ, PT ;  /* 0x000000ff0400720c */ /* 0x000fe40003fa5070 */
[----:B------:R-:W-:Y:S02]  /*2670*/  SEL R4, RZ, 0x10, P6 ;  /* 0x00000010ff047807 */ /* 0x000fe40003000000 */
[----:B------:R2:W-:Y:S01]  /*2680*/  LDGSTS.E.BYPASS.128 [R173], desc[UR14][R166.64], P3 ;  /* 0x00000000a6ad7fae */ /* 0x0005e20009901c4e */
[C---:B------:R-:W-:Y:S02]  /*2690*/  IADD3 R168, P3, R14.reuse, R213, RZ ;  /* 0x000000d50ea87210 */ /* 0x040fe40007f7e0ff */
[----:B------:R-:W-:-:S02]  /*26a0*/  IADD3 R170, P6, R14, R209, RZ ;  /* 0x000000d10eaa7210 */ /* 0x000fc40007fde0ff */
[----:B------:R-:W-:Y:S01]  /*26b0*/  SEL R4, R4, RZ, !P2 ;  /* 0x000000ff04047207 */ /* 0x000fe20005000000 */
[C---:B-1----:R-:W-:Y:S02]  /*26c0*/  IMAD.X R169, R180.reuse, 0x1, R211, P3 ;  /* 0x00000001b4a97824 */ /* 0x042fe400018e06d3 */
[----:B------:R-:W-:Y:S01]  /*26d0*/  IMAD.X R171, R180, 0x1, R207, P6 ;  /* 0x00000001b4ab7824 */ /* 0x000fe200030e06cf */
[----:B------:R-:W-:Y:S02]  /*26e0*/  ISETP.NE.U32.AND P3, PT, R4, RZ, PT ;  /* 0x000000ff0400720c */ /* 0x000fe40003f65070 */
[----:B------:R1:W-:Y:S01]  /*26f0*/  LDGSTS.E.BYPASS.128 [R175], desc[UR14][R168.64], P5 ;  /* 0x00000000a8af7fae */ /* 0x0003e2000a901c4e */
[-C--:B------:R-:W-:Y:S02]  /*2700*/  ISETP.GE.AND P6, PT, R159, R12.reuse, PT ;  /* 0x0000000c9f00720c */ /* 0x080fe40003fc6270 */
[----:B------:R-:W-:Y:S01]  /*2710*/  IADD3 R4, P5, R14, R205, RZ ;  /* 0x000000cd0e047210 */ /* 0x000fe20007fbe0ff */
[----:B------:R3:W-:Y:S01]  /*2720*/  LDGSTS.E.BYPASS.128 [R177], desc[UR14][R170.64], P4 ;  /* 0x00000000aab17fae */ /* 0x0007e2000a101c4e */
[----:B------:R-:W-:-:S02]  /*2730*/  ISETP.GE.AND P4, PT, R161, R12, PT ;  /* 0x0000000ca100720c */ /* 0x000fc40003f86270 */
[----:B--2---:R-:W-:Y:S01]  /*2740*/  SEL R167, RZ, 0x10, P6 ;  /* 0x00000010ffa77807 */ /* 0x004fe20003000000 */
[----:B------:R-:W-:Y:S01]  /*2750*/  IMAD.X R5, R180, 0x1, R203, P5 ;  /* 0x00000001b4057824 */ /* 0x000fe200028e06cb */
[-C--:B------:R-:W-:Y:S02]  /*2760*/  ISETP.GE.AND P5, PT, R163, R12.reuse, PT ;  /* 0x0000000ca300720c */ /* 0x080fe40003fa6270 */
[----:B------:R-:W-:Y:S02]  /*2770*/  SEL R172, RZ, 0x10, P4 ;  /* 0x00000010ffac7807 */ /* 0x000fe40002000000 */
[----:B-1----:R-:W-:Y:S02]  /*2780*/  SEL R168, R167, RZ, !P2 ;  /* 0x000000ffa7a87207 */ /* 0x002fe40005000000 */
[----:B------:R-:W-:Y:S01]  /*2790*/  ISETP.GE.AND P4, PT, R21, R12, PT ;  /* 0x0000000c1500720c */ /* 0x000fe20003f86270 */
[----:B------:R-:W-:Y:S01]  /*27a0*/  VIADD R12, R12, 0xffffffe0 ;  /* 0xffffffe00c0c7836 */ /* 0x000fe20000000000 */
[----:B------:R-:W-:-:S02]  /*27b0*/  SEL R169, RZ, 0x10, P5 ;  /* 0x00000010ffa97807 */ /* 0x000fc40002800000 */
[----:B------:R-:W-:Y:S02]  /*27c0*/  ISETP.NE.U32.AND P5, PT, R168, RZ, PT ;  /* 0x000000ffa800720c */ /* 0x000fe40003fa5070 */
[----:B------:R-:W-:Y:S02]  /*27d0*/  SEL R168, RZ, 0x10, P4 ;  /* 0x00000010ffa87807 */ /* 0x000fe40002000000 */
[----:B------:R-:W-:Y:S02]  /*27e0*/  IADD3 R166, P6, R14, R201, RZ ;  /* 0x000000c90ea67210 */ /* 0x000fe40007fde0ff */
[----:B------:R-:W-:Y:S02]  /*27f0*/  LEA R175, R17, UR8, 0x1 ;  /* 0x0000000811af7c11 */ /* 0x000fe4000f8e08ff */
[----:B------:R-:W-:Y:S01]  /*2800*/  SEL R168, R168, RZ, !P2 ;  /* 0x000000ffa8a87207 */ /* 0x000fe20005000000 */
[----:B------:R-:W-:Y:S01]  /*2810*/  IMAD.X R167, R180, 0x1, R199, P6 ;  /* 0x00000001b4a77824 */ /* 0x000fe200030e06c7 */
[----:B------:R-:W-:Y:S01]  /*2820*/  SEL R172, R172, RZ, !P2 ;  /* 0x000000ffacac7207 */ /* 0x000fe20005000000 */
[----:B------:R1:W-:Y:S01]  /*2830*/  LDGSTS.E.BYPASS.128 [R175], desc[UR14][R4.64], P3 ;  /* 0x0000000004af7fae */ /* 0x0003e20009901c4e */
[----:B------:R-:W-:-:S02]  /*2840*/  SEL R169, R169, RZ, !P2 ;  /* 0x000000ffa9a97207 */ /* 0x000fc40005000000 */
[----:B---3--:R-:W-:Y:S02]  /*2850*/  LEA R177, R15, UR8, 0x1 ;  /* 0x000000080fb17c11 */ /* 0x008fe4000f8e08ff */
[----:B------:R-:W-:Y:S02]  /*2860*/  ISETP.NE.U32.AND P2, PT, R168, RZ, PT ;  /* 0x000000ffa800720c */ /* 0x000fe40003f45070 */
[----:B------:R-:W-:Y:S01]  /*2870*/  IADD3 R168, P3, R14, R197, RZ ;  /* 0x000000c50ea87210 */ /* 0x000fe20007f7e0ff */
[----:B------:R2:W-:Y:S01]  /*2880*/  LDGSTS.E.BYPASS.128 [R177], desc[UR14][R166.64], P5 ;  /* 0x00000000a6b17fae */ /* 0x0005e2000a901c4e */
[----:B------:R-:W-:Y:S02]  /*2890*/  ISETP.NE.U32.AND P6, PT, R172, RZ, PT ;  /* 0x000000ffac00720c */ /* 0x000fe40003fc5070 */
[----:B------:R-:W-:Y:S01]  /*28a0*/  ISETP.NE.U32.AND P4, PT, R169, RZ, PT ;  /* 0x000000ffa900720c */ /* 0x000fe20003f85070 */
[----:B------:R-:W-:Y:S01]  /*28b0*/  IMAD.X R169, R180, 0x1, R195, P3 ;  /* 0x00000001b4a97824 */ /* 0x000fe200018e06c3 */
[----:B------:R-:W-:-:S02]  /*28c0*/  IADD3 R170, P5, R14, R193, RZ ;  /* 0x000000c10eaa7210 */ /* 0x000fc40007fbe0ff */
[----:B------:R-:W-:Y:S02]  /*28d0*/  IADD3 R172, P3, R14, R189, RZ ;  /* 0x000000bd0eac7210 */ /* 0x000fe40007f7e0ff */
[----:B-1----:R-:W-:Y:S01]  /*28e0*/  LEA R5, R20, UR8, 0x1 ;  /* 0x0000000814057c11 */ /* 0x002fe2000f8e08ff */
[C---:B------:R-:W-:Y:S02]  /*28f0*/  IMAD.X R171, R180.reuse, 0x1, R191, P5 ;  /* 0x00000001b4ab7824 */ /* 0x040fe400028e06bf */
[----:B------:R-:W-:Y:S01]  /*2900*/  IMAD.X R173, R180, 0x1, R187, P3 ;  /* 0x00000001b4ad7824 */ /* 0x000fe200018e06bb */
[----:B------:R-:W-:Y:S01]  /*2910*/  LEA R14, P3, R165, R14, 0x1 ;  /* 0x0000000ea50e7211 */ /* 0x000fe200078608ff */
[----:B------:R2:W-:Y:S04]  /*2920*/  LDGSTS.E.BYPASS.128 [R179], desc[UR14][R168.64], P6 ;  /* 0x00000000a8b37fae */ /* 0x0005e8000b101c4e */
[----:B------:R2:W-:Y:S01]  /*2930*/  LDGSTS.E.BYPASS.128 [R181], desc[UR14][R170.64], P4 ;  /* 0x00000000aab57fae */ /* 0x0005e2000a101c4e */
[----:B------:R-:W-:Y:S01]  /*2940*/  IADD3 R178, P4, R2, 0x40, RZ ;  /* 0x0000004002b27810 */ /* 0x000fe20007f9e0ff */
[----:B------:R-:W-:-:S02]  /*2950*/  IMAD.X R180, R180, 0x1, R185, P3 ;  /* 0x00000001b4b47824 */ /* 0x000fc400018e06b9 */
[----:B------:R2:W-:Y:S01]  /*2960*/  LDGSTS.E.BYPASS.128 [R5], desc[UR14][R172.64], P2 ;  /* 0x00000000ac057fae */ /* 0x0005e20009101c4e */
[----:B------:R-:W-:Y:S01]  /*2970*/  ISETP.NE.AND P2, PT, R22, UR4, PT ;  /* 0x0000000416007c0c */ /* 0x000fe2000bf45270 */
[----:B------:R-:W-:Y:S02]  /*2980*/  IMAD.X R183, RZ, RZ, R3, P4 ;  /* 0x000000ffffb77224 */ /* 0x000fe400020e0603 */
[----:B------:R-:W0:Y:S10]  /*2990*/  LDGDEPBAR ;  /* 0x00000000000079af */ /* 0x000e340000000000 */
[----:B--2---:R-:W-:Y:S05]  /*29a0*/  @P2 BRA `(.L_x_1) ;  /* 0xfffffff800142947 */ /* 0x004fea000383ffff */
.L_x_0:
[----:B------:R-:W-:Y:S02]  /*29b0*/  WARPGROUP.DEPBAR.LE gsb0, 0x0 ;  /* 0x00008000000079c5 */ /* 0x000fe40000010000 */
[----:B------:R-:W-:-:S04]  /*29c0*/  DEPBAR.LE SB0, 0x0 ;  /* 0x000080000000791a */ /* 0x000fc80000000000 */
[----:B------:R-:W-:Y:S01]  /*29d0*/  SHF.R.U32.HI R2, RZ, 0x4, R8 ;  /* 0x00000004ff027819 */ /* 0x000fe20000011608 */
[C---:B------:R-:W-:Y:S01]  /*29e0*/  VIADD R4, R6.reuse, 0x400 ;  /* 0x0000040006047836 */ /* 0x040fe20000000000 */
[----:B------:R-:W-:Y:S01]  /*29f0*/  F2FP.F16.F32.PACK_AB R24, R25, R24 ;  /* 0x000000181918723e */ /* 0x000fe200000000ff */
[----:B------:R-:W-:Y:S01]  /*2a00*/  VIADD R5, R6, 0x800 ;  /* 0x0000080006057836 */ /* 0x000fe20000000000 */
[----:B------:R-:W-:Y:S01]  /*2a10*/  LOP3.LUT R2, R2, 0x3fe, RZ, 0xc0, !PT ;  /* 0x000003fe02027812 */ /* 0x000fe200078ec0ff */
[C---:B------:R-:W-:Y:S01]  /*2a20*/  VIADD R10, R6.reuse, 0x1000 ;  /* 0x00001000060a7836 */ /* 0x040fe20000000000 */
[----:B------:R-:W-:Y:S01]  /*2a30*/  F2FP.F16.F32.PACK_AB R25, R27, R26 ;  /* 0x0000001a1b19723e */ /* 0x000fe200000000ff */
[----:B------:R-:W-:Y:S01]  /*2a40*/  VIADD R12, R6, 0x1400 ;  /* 0x00001400060c7836 */ /* 0x000fe20000000000 */
[----:B------:R-:W-:Y:S01]  /*2a50*/  F2FP.F16.F32.PACK_AB R32, R33, R32 ;  /* 0x000000202120723e */ /* 0x000fe200000000ff */
[----:B------:R-:W-:Y:S01]  /*2a60*/  VIADD R3, R2, UR5 ;  /* 0x0000000502037c36 */ /* 0x000fe20008000000 */
[----:B------:R-:W-:Y:S01]  /*2a70*/  F2FP.F16.F32.PACK_AB R26, R29, R28 ;  /* 0x0000001c1d1a723e */ /* 0x000fe200000000ff */
[----:B------:R-:W-:Y:S01]  /*2a80*/  VIADD R13, R6, 0x1800 ;  /* 0x00001800060d7836 */ /* 0x000fe20000000000 */
[----:B------:R-:W-:Y:S01]  /*2a90*/  F2FP.F16.F32.PACK_AB R27, R31, R30 ;  /* 0x0000001e1f1b723e */ /* 0x000fe200000000ff */
[----:B------:R-:W-:Y:S01]  /*2aa0*/  IMAD R8, R8, 0x2, R3 ;  /* 0x0000000208087824 */ /* 0x000fe200078e0203 */
[----:B------:R-:W-:Y:S01]  /*2ab0*/  BAR.SYNC.DEFER_BLOCKING 0x0 ;  /* 0x0000000000007b1d */ /* 0x000fe20000010000 */
[----:B------:R-:W-:Y:S01]  /*2ac0*/  F2FP.F16.F32.PACK_AB R33, R35, R34 ;  /* 0x000000222321723e */ /* 0x000fe200000000ff */
[C---:B------:R-:W-:Y:S01]  /*2ad0*/  VIADD R16, R6.reuse, 0x2400 ;  /* 0x0000240006107836 */ /* 0x040fe20000000000 */
        /* <DEDUP_REMOVED lines=13> */
[----:B------:R-:W-:Y:S01]  /*2bb0*/  VIADD R22, R6, 0x3c00 ;  /* 0x00003c0006167836 */ /* 0x000fe20000000000 */
[----:B------:R-:W-:Y:S01]  /*2bc0*/  F2FP.F16.F32.PACK_AB R49, R51, R50 ;  /* 0x000000323331723e */ /* 0x000fe200000000ff */
[----:B------:R-:W1:Y:S01]  /*2bd0*/  LDC.64 R2, c[0x0][0x220] ;  /* 0x00008800ff027b82 */ /* 0x000e620000000a00 */
[----:B------:R-:W-:-:S02]  /*2be0*/  F2FP.F16.F32.PACK_AB R56, R57, R56 ;  /* 0x000000383938723e */ /* 0x000fc400000000ff */
[----:B------:R-:W-:Y:S02]  /*2bf0*/  F2FP.F16.F32.PACK_AB R50, R53, R52 ;  /* 0x000000343532723e */ /* 0x000fe400000000ff */
[----:B------:R-:W-:Y:S01]  /*2c00*/  F2FP.F16.F32.PACK_AB R51, R55, R54 ;  /* 0x000000363733723e */ /* 0x000fe200000000ff */
[----:B------:R2:W-:Y:S01]  /*2c10*/  STSM.16.M88.4 [R8], R24 ;  /* 0x0000001808007844 */ /* 0x0005e20000000200 */
[----:B------:R-:W-:Y:S02]  /*2c20*/  F2FP.F16.F32.PACK_AB R57, R59, R58 ;  /* 0x0000003a3b39723e */ /* 0x000fe400000000ff */
[----:B------:R-:W-:Y:S01]  /*2c30*/  F2FP.F16.F32.PACK_AB R64, R65, R64 ;  /* 0x000000404140723e */ /* 0x000fe200000000ff */
[----:B------:R-:W-:Y:S01]  /*2c40*/  STSM.16.M88.4 [R8+0x20], R32 ;  /* 0x0000202008007844 */ /* 0x000fe20000000200 */
[----:B------:R-:W-:Y:S02]  /*2c50*/  F2FP.F16.F32.PACK_AB R58, R61, R60 ;  /* 0x0000003c3d3a723e */ /* 0x000fe400000000ff */
[----:B------:R-:W-:Y:S01]  /*2c60*/  F2FP.F16.F32.PACK_AB R59, R63, R62 ;  /* 0x0000003e3f3b723e */ /* 0x000fe200000000ff */
[----:B------:R-:W-:Y:S01]  /*2c70*/  STSM.16.M88.4 [R8+0x40], R40 ;  /* 0x0000402808007844 */ /* 0x000fe20000000200 */
[----:B------:R-:W-:-:S02]  /*2c80*/  F2FP.F16.F32.PACK_AB R65, R67, R66 ;  /* 0x000000424341723e */ /* 0x000fc400000000ff */
[----:B------:R-:W-:Y:S01]  /*2c90*/  F2FP.F16.F32.PACK_AB R72, R73, R72 ;  /* 0x000000484948723e */ /* 0x000fe200000000ff */
[----:B------:R-:W-:Y:S01]  /*2ca0*/  STSM.16.M88.4 [R8+0x60], R48 ;  /* 0x0000603008007844 */ /* 0x000fe20000000200 */
[----:B------:R-:W-:Y:S02]  /*2cb0*/  F2FP.F16.F32.PACK_AB R66, R69, R68 ;  /* 0x000000444542723e */ /* 0x000fe400000000ff */
[----:B------:R-:W-:Y:S01]  /*2cc0*/  F2FP.F16.F32.PACK_AB R67, R71, R70 ;  /* 0x000000464743723e */ /* 0x000fe200000000ff */
[----:B------:R-:W-:Y:S01]  /*2cd0*/  STSM.16.M88.4 [R8+0x80], R56 ;  /* 0x0000803808007844 */ /* 0x000fe20000000200 */
[----:B------:R-:W-:Y:S02]  /*2ce0*/  F2FP.F16.F32.PACK_AB R73, R75, R74 ;  /* 0x0000004a4b49723e */ /* 0x000fe400000000ff */
[----:B------:R-:W-:Y:S01]  /*2cf0*/  F2FP.F16.F32.PACK_AB R80, R81, R80 ;  /* 0x000000505150723e */ /* 0x000fe200000000ff */
[----:B------:R-:W-:Y:S01]  /*2d00*/  STSM.16.M88.4 [R8+0xa0], R64 ;  /* 0x0000a04008007844 */ /* 0x000fe20000000200 */
[----:B------:R-:W-:-:S02]  /*2d10*/  F2FP.F16.F32.PACK_AB R74, R77, R76 ;  /* 0x0000004c4d4a723e */ /* 0x000fc400000000ff */
[----:B------:R-:W-:Y:S02]  /*2d20*/  F2FP.F16.F32.PACK_AB R75, R79, R78 ;  /* 0x0000004e4f4b723e */ /* 0x000fe400000000ff */
[----:B------:R-:W-:Y:S02]  /*2d30*/  F2FP.F16.F32.PACK_AB R81, R83, R82 ;  /* 0x000000525351723e */ /* 0x000fe400000000ff */
[----:B------:R-:W-:Y:S01]  /*2d40*/  F2FP.F16.F32.PACK_AB R88, R89, R88 ;  /* 0x000000585958723e */ /* 0x000fe200000000ff */
[----:B------:R-:W-:Y:S01]  /*2d50*/  STSM.16.M88.4 [R8+0xc0], R72 ;  /* 0x0000c04808007844 */ /* 0x000fe20000000200 */
[----:B------:R-:W-:Y:S02]  /*2d60*/  F2FP.F16.F32.PACK_AB R82, R85, R84 ;  /* 0x000000545552723e */ /* 0x000fe400000000ff */
[----:B------:R-:W-:Y:S01]  /*2d70*/  F2FP.F16.F32.PACK_AB R83, R87, R86 ;  /* 0x000000565753723e */ /* 0x000fe200000000ff */
[----:B------:R-:W3:Y:S01]  /*2d80*/  LDC R84, c[0x0][0x238] ;  /* 0x00008e00ff547b82 */ /* 0x000ee20000000800 */
[----:B------:R-:W-:-:S02]  /*2d90*/  F2FP.F16.F32.PACK_AB R89, R91, R90 ;  /* 0x0000005a5b59723e */ /* 0x000fc400000000ff */
[----:B------:R-:W-:Y:S01]  /*2da0*/  F2FP.F16.F32.PACK_AB R96, R97, R96 ;  /* 0x000000606160723e */ /* 0x000fe200000000ff */
[----:B------:R-:W-:Y:S01]  /*2db0*/  STSM.16.M88.4 [R8+0xe0], R80 ;  /* 0x0000e05008007844 */ /* 0x000fe20000000200 */
[----:B------:R-:W-:Y:S02]  /*2dc0*/  F2FP.F16.F32.PACK_AB R90, R93, R92 ;  /* 0x0000005c5d5a723e */ /* 0x000fe400000000ff */
[----:B------:R-:W-:Y:S02]  /*2dd0*/  F2FP.F16.F32.PACK_AB R91, R95, R94 ;  /* 0x0000005e5f5b723e */ /* 0x000fe400000000ff */
        /* <DEDUP_REMOVED lines=10> */
[----:B---3--:R-:W-:Y:S01]  /*2e80*/  IMAD R31, R160, R84, RZ ;  /* 0x00000054a01f7224 */ /* 0x008fe200078e02ff */
[----:B------:R-:W-:Y:S01]  /*2e90*/  F2FP.F16.F32.PACK_AB R113, R115, R114 ;  /* 0x000000727371723e */ /* 0x000fe200000000ff */
[----:B--2---:R-:W-:Y:S01]  /*2ea0*/  IMAD R25, R164, R84, RZ ;  /* 0x00000054a4197224 */ /* 0x004fe200078e02ff */
[----:B------:R-:W-:Y:S01]  /*2eb0*/  F2FP.F16.F32.PACK_AB R120, R121, R120 ;  /* 0x000000787978723e */ /* 0x000fe200000000ff */
[----:B------:R-:W-:Y:S01]  /*2ec0*/  STSM.16.M88.4 [R8+0x140], R104 ;  /* 0x0001406808007844 */ /* 0x000fe20000000200 */
[----:B------:R-:W-:Y:S01]  /*2ed0*/  F2FP.F16.F32.PACK_AB R114, R117, R116 ;  /* 0x000000747572723e */ /* 0x000fe200000000ff */
[----:B------:R-:W-:Y:S01]  /*2ee0*/  IMAD R27, R158, R84, RZ ;  /* 0x000000549e1b7224 */ /* 0x000fe200078e02ff */
[----:B------:R-:W-:Y:S01]  /*2ef0*/  F2FP.F16.F32.PACK_AB R115, R119, R118 ;  /* 0x000000767773723e */ /* 0x000fe200000000ff */
[----:B-1----:R-:W-:Y:S01]  /*2f00*/  IMAD.WIDE R24, R25, 0x2, R2 ;  /* 0x0000000219187825 */ /* 0x002fe200078e0202 */
[----:B------:R-:W-:-:S02]  /*2f10*/  F2FP.F16.F32.PACK_AB R121, R123, R122 ;  /* 0x0000007a7b79723e */ /* 0x000fc400000000ff */
[----:B------:R-:W-:Y:S01]  /*2f20*/  F2FP.F16.F32.PACK_AB R128, R129, R128 ;  /* 0x000000808180723e */ /* 0x000fe200000000ff */
[----:B------:R-:W-:Y:S01]  /*2f30*/  STSM.16.M88.4 [R8+0x160], R112 ;  /* 0x0001607008007844 */ /* 0x000fe20000000200 */
[----:B------:R-:W-:Y:S01]  /*2f40*/  F2FP.F16.F32.PACK_AB R122, R125, R124 ;  /* 0x0000007c7d7a723e */ /* 0x000fe200000000ff */
[----:B------:R-:W-:Y:S01]  /*2f50*/  IMAD.WIDE R26, R27, 0x2, R2 ;  /* 0x000000021b1a7825 */ /* 0x000fe200078e0202 */
[----:B------:R-:W-:Y:S02]  /*2f60*/  F2FP.F16.F32.PACK_AB R123, R127, R126 ;  /* 0x0000007e7f7b723e */ /* 0x000fe400000000ff */
[----:B------:R-:W-:Y:S01]  /*2f70*/  F2FP.F16.F32.PACK_AB R129, R131, R130 ;  /* 0x000000828381723e */ /* 0x000fe200000000ff */
[----:B------:R-:W-:Y:S01]  /*2f80*/  IMAD.WIDE R24, R0, 0x2, R24 ;  /* 0x0000000200187825 */ /* 0x000fe200078e0218 */
[----:B------:R-:W-:Y:S01]  /*2f90*/  F2FP.F16.F32.PACK_AB R136, R137, R136 ;  /* 0x000000888988723e */ /* 0x000fe200000000ff */
[----:B------:R-:W-:Y:S01]  /*2fa0*/  STSM.16.M88.4 [R8+0x180], R120 ;  /* 0x0001807808007844 */ /* 0x000fe20000000200 */
[----:B------:R-:W-:Y:S01]  /*2fb0*/  F2FP.F16.F32.PACK_AB R130, R133, R132 ;  /* 0x000000848582723e */ /* 0x000fe200000000ff */
[----:B------:R-:W-:Y:S01]  /*2fc0*/  IMAD R29, R162, R84, RZ ;  /* 0x00000054a21d7224 */ /* 0x000fe200078e02ff */
[----:B------:R-:W-:Y:S01]  /*2fd0*/  F2FP.F16.F32.PACK_AB R131, R135, R134 ;  /* 0x000000868783723e */ /* 0x000fe200000000ff */
[----:B------:R-:W-:Y:S01]  /*2fe0*/  IMAD.WIDE R26, R0, 0x2, R26 ;  /* 0x00000002001a7825 */ /* 0x000fe200078e021a */
        /* <DEDUP_REMOVED lines=9> */
[C---:B------:R-:W-:Y:S01]  /*3080*/  LOP3.LUT R28, R6.reuse, 0xf8, R9, 0xf8, !PT ;  /* 0x000000f8061c7812 */ /* 0x040fe200078ef809 */
[----:B------:R-:W-:Y:S01]  /*3090*/  VIADD R9, R6, 0xc00 ;  /* 0x00000c0006097836 */ /* 0x000fe20000000000 */
[----:B------:R-:W-:Y:S01]  /*30a0*/  SHF.R.U32.HI R4, RZ, 0x4, R4 ;  /* 0x00000004ff047819 */ /* 0x000fe20000011604 */
[----:B------:R1:W-:Y:S01]  /*30b0*/  STSM.16.M88.4 [R8+0x1e0], R144 ;  /* 0x0001e09008007844 */ /* 0x0003e20000000200 */
[----:B------:R-:W-:Y:S02]  /*30c0*/  SHF.R.U32.HI R5, RZ, 0x4, R5 ;  /* 0x00000004ff057819 */ /* 0x000fe40000011605 */
[----:B------:R-:W-:Y:S02]  /*30d0*/  SHF.R.U32.HI R9, RZ, 0x4, R9 ;  /* 0x00000004ff097819 */ /* 0x000fe40000011609 */
[----:B------:R-:W-:Y:S02]  /*30e0*/  SHF.R.U32.HI R11, RZ, 0x4, R10 ;  /* 0x00000004ff0b7819 */ /* 0x000fe4000001160a */
[----:B------:R-:W-:-:S02]  /*30f0*/  LOP3.LUT R4, R4, 0x70, RZ, 0xc0, !PT ;  /* 0x0000007004047812 */ /* 0x000fc400078ec0ff */
[----:B------:R-:W-:Y:S02]  /*3100*/  SHF.R.U32.HI R12, RZ, 0x4, R12 ;  /* 0x00000004ff0c7819 */ /* 0x000fe4000001160c */
[----:B------:R-:W-:Y:S02]  /*3110*/  SHF.R.U32.HI R13, RZ, 0x4, R13 ;  /* 0x00000004ff0d7819 */ /* 0x000fe4000001160d */
[----:B------:R-:W-:Y:S01]  /*3120*/  LOP3.LUT R10, R9, 0xf0, RZ, 0xc0, !PT ;  /* 0x000000f0090a7812 */ /* 0x000fe200078ec0ff */
[----:B------:R-:W-:Y:S01]  /*3130*/  VIADD R9, R4, UR5 ;  /* 0x0000000504097c36 */ /* 0x000fe20008000000 */
[----:B------:R-:W-:Y:S01]  /*3140*/  LOP3.LUT R30, R11, 0x130, RZ, 0xc0, !PT ;  /* 0x000001300b1e7812 */ /* 0x000fe200078ec0ff */
[----:B-1----:R-:W-:Y:S01]  /*3150*/  VIADD R8, R6, 0x2000 ;  /* 0x0000200006087836 */ /* 0x002fe20000000000 */
[----:B------:R-:W-:Y:S02]  /*3160*/  SHF.R.U32.HI R16, RZ, 0x4, R16 ;  /* 0x00000004ff107819 */ /* 0x000fe40000011610 */
[----:B------:R-:W-:Y:S01]  /*3170*/  LOP3.LUT R32, R12, 0x170, RZ, 0xc0, !PT ;  /* 0x000001700c207812 */ /* 0x000fe200078ec0ff */
[----:B------:R-:W-:Y:S01]  /*3180*/  IMAD R12, R28, 0x2, R9 ;  /* 0x000000021c0c7824 */ /* 0x000fe200078e0209 */
[----:B------:R-:W-:Y:S01]  /*3190*/  SHF.R.U32.HI R15, RZ, 0x4, R8 ;  /* 0x00000004ff0f7819 */ /* 0x000fe20000011608 */
[----:B------:R-:W-:Y:S01]  /*31a0*/  VIADD R33, R30, UR5 ;  /* 0x000000051e217c36 */ /* 0x000fe20008000000 */
[----:B------:R-:W-:Y:S01]  /*31b0*/  LOP3.LUT R8, R5, 0xb0, RZ, 0xc0, !PT ;  /* 0x000000b005087812 */ /* 0x000fe200078ec0ff */
[----:B------:R-:W-:Y:S01]  /*31c0*/  VIADD R35, R32, UR5 ;  /* 0x0000000520237c36 */ /* 0x000fe20008000000 */
[----:B------:R-:W-:Y:S01]  /*31d0*/  LEA.HI R5, R6, UR5, RZ, 0x1c ;  /* 0x0000000506057c11 */ /* 0x000fe2000f8fe0ff */
[----:B------:R-:W-:Y:S01]  /*31e0*/  IMAD R33, R28, 0x2, R33 ;  /* 0x000000021c217824 */ /* 0x000fe200078e0221 */
[----:B------:R-:W-:Y:S01]  /*31f0*/  LOP3.LUT R34, R13, 0x1b0, RZ, 0xc0, !PT ;  /* 0x000001b00d227812 */ /* 0x000fe200078ec0ff */
[----:B------:R-:W-:Y:S01]  /*3200*/  VIADD R11, R8, UR5 ;  /* 0x00000005080b7c36 */ /* 0x000fe20008000000 */
[----:B------:R-:W-:Y:S01]  /*3210*/  SHF.R.U32.HI R14, RZ, 0x4, R14 ;  /* 0x00000004ff0e7819 */ /* 0x000fe2000001160e */
[----:B------:R-:W-:Y:S01]  /*3220*/  IMAD R8, R28, 0x2, R5 ;  /* 0x000000021c087824 */ /* 0x000fe200078e0205 */
[----:B------:R-:W-:Y:S01]  /*3230*/  SHF.R.U32.HI R20, RZ, 0x4, R20 ;  /* 0x00000004ff147819 */ /* 0x000fe20000011614 */
[----:B------:R-:W-:Y:S01]  /*3240*/  VIADD R13, R10, UR5 ;  /* 0x000000050a0d7c36 */ /* 0x000fe20008000000 */
[----:B------:R-:W-:Y:S01]  /*3250*/  LOP3.LUT R40, R16, 0x270, RZ, 0xc0, !PT ;  /* 0x0000027010287812 */ /* 0x000fe200078ec0ff */
[----:B------:R-:W-:Y:S01]  /*3260*/  IMAD R16, R28, 0x2, R11 ;  /* 0x000000021c107824 */ /* 0x000fe200078e020b */
[----:B------:R-:W-:Y:S01]  /*3270*/  BAR.SYNC.DEFER_BLOCKING 0x0 ;  /* 0x0000000000007b1d */ /* 0x000fe20000010000 */
[----:B------:R-:W-:Y:S01]  /*3280*/  SHF.R.U32.HI R17, RZ, 0x4, R17 ;  /* 0x00000004ff117819 */ /* 0x000fe20000011611 */
[----:B------:R-:W-:Y:S01]  /*3290*/  VIADD R37, R34, UR5 ;  /* 0x0000000522257c36 */ /* 0x000fe20008000000 */
[----:B------:R-:W-:Y:S01]  /*32a0*/  SHF.R.U32.HI R18, RZ, 0x4, R18 ;  /* 0x00000004ff127819 */ /* 0x000fe20000011612 */
[----:B------:R-:W-:Y:S01]  /*32b0*/  VIADD R43, R40, UR5 ;  /* 0x00000005282b7c36 */ /* 0x000fe20008000000 */
[----:B------:R-:W-:Y:S01]  /*32c0*/  SHF.R.U32.HI R19, RZ, 0x4, R19 ;  /* 0x00000004ff137819 */ /* 0x000fe20000011613 */
[----:B------:R-:W-:Y:S01]  /*32d0*/  IMAD R6, R28, 0x2, R37 ;  /* 0x000000021c067824 */ /* 0x000fe200078e0225 */
[----:B------:R-:W-:Y:S01]  /*32e0*/  LOP3.LUT R48, R20, 0x370, RZ, 0xc0, !PT ;  /* 0x0000037014307812 */ /* 0x000fe200078ec0ff */
[----:B------:R-:W-:Y:S01]  /*32f0*/  IMAD R20, R28, 0x2, R13 ;  /* 0x000000021c147824 */ /* 0x000fe200078e020d */
[----:B------:R-:W-:Y:S01]  /*3300*/  LOP3.LUT R36, R14, 0x1f0, RZ, 0xc0, !PT ;  /* 0x000001f00e247812 */ /* 0x000fe200078ec0ff */
[----:B------:R-:W-:Y:S01]  /*3310*/  IMAD R35, R28, 0x2, R35 ;  /* 0x000000021c237824 */ /* 0x000fe200078e0223 */
[----:B------:R-:W-:Y:S01]  /*3320*/  LOP3.LUT R38, R15, 0x230, RZ, 0xc0, !PT ;  /* 0x000002300f267812 */ /* 0x000fe200078ec0ff */
[----:B------:R-:W-:Y:S01]  /*3330*/  VIADD R51, R48, UR5 ;  /* 0x0000000530337c36 */ /* 0x000fe20008000000 */
[----:B------:R-:W-:Y:S01]  /*3340*/  LOP3.LUT R42, R17, 0x2b0, RZ, 0xc0, !PT ;  /* 0x000002b0112a7812 */ /* 0x000fe200078ec0ff */
[----:B------:R-:W-:Y:S01]  /*3350*/  VIADD R39, R36, UR5 ;  /* 0x0000000524277c36 */ /* 0x000fe20008000000 */
[----:B------:R-:W-:Y:S01]  /*3360*/  LOP3.LUT R44, R18, 0x2f0, RZ, 0xc0, !PT ;  /* 0x000002f0122c7812 */ /* 0x000fe200078ec0ff */
[----:B------:R-:W-:Y:S01]  /*3370*/  VIADD R41, R38, UR5 ;  /* 0x0000000526297c36 */ /* 0x000fe20008000000 */
[----:B------:R-:W-:Y:S01]  /*3380*/  LOP3.LUT R46, R19, 0x330, RZ, 0xc0, !PT ;  /* 0x00000330132e7812 */ /* 0x000fe200078ec0ff */
[----:B------:R-:W-:Y:S01]  /*3390*/  IMAD R30, R28, 0x2, R39 ;  /* 0x000000021c1e7824 */ /* 0x000fe200078e0227 */
[----:B------:R-:W-:Y:S01]  /*33a0*/  SHF.R.U32.HI R21, RZ, 0x4, R21 ;  /* 0x00000004ff157819 */ /* 0x000fe20000011615 */
[----:B------:R-:W-:Y:S01]  /*33b0*/  VIADD R45, R42, UR5 ;  /* 0x000000052a2d7c36 */ /* 0x000fe20008000000 */
[----:B------:R-:W-:Y:S01]  /*33c0*/  SHF.R.U32.HI R22, RZ, 0x4, R22 ;  /* 0x00000004ff167819 */ /* 0x000fe20000011616 */
[----:B------:R-:W-:Y:S01]  /*33d0*/  VIADD R47, R44, UR5 ;  /* 0x000000052c2f7c36 */ /* 0x000fe20008000000 */
[----:B------:R-:W-:Y:S01]  /*33e0*/  LOP3.LUT R50, R21, 0x3b0, RZ, 0xc0, !PT ;  /* 0x000003b015327812 */ /* 0x000fe200078ec0ff */
[----:B------:R-:W1:Y:S01]  /*33f0*/  LDS.128 R8, [R8] ;  /* 0x0000000008087984 */ /* 0x000e620000000c00 */
[----:B------:R-:W-:Y:S01]  /*3400*/  LOP3.LUT R52, R22, 0x3f0, RZ, 0xc0, !PT ;  /* 0x000003f016347812 */ /* 0x000fe200078ec0ff */
[----:B------:R-:W-:Y:S01]  /*3410*/  VIADD R49, R46, UR5 ;  /* 0x000000052e317c36 */ /* 0x000fe20008000000 */
[----:B------:R-:W-:Y:S01]  /*3420*/  ISETP.LT.AND P2, PT, R160, 0x1, !P0 ;  /* 0x00000001a000780c */ /* 0x000fe20004741270 */
[----:B------:R-:W2:Y:S01]  /*3430*/  LDS.128 R12, [R12+0x800] ;  /* 0x000800000c0c7984 */ /* 0x000ea20000000c00 */
[----:B------:R-:W-:Y:S01]  /*3440*/  VIADD R53, R50, UR5 ;  /* 0x0000000532357c36 */ /* 0x000fe20008000000 */
[----:B------:R-:W-:Y:S01]  /*3450*/  ISETP.LT.AND P3, PT, R164, 0x1, !P0 ;  /* 0x00000001a400780c */ /* 0x000fe20004761270 */
[----:B------:R-:W-:Y:S01]  /*3460*/  VIADD R55, R52, UR5 ;  /* 0x0000000534377c36 */ /* 0x000fe20008000000 */
[----:B------:R-:W3:Y:S01]  /*3470*/  LDS.128 R16, [R16+0x1000] ;  /* 0x0010000010107984 */ /* 0x000ee20000000c00 */
[----:B------:R-:W-:Y:S01]  /*3480*/  IMAD R32, R28, 0x2, R41 ;  /* 0x000000021c207824 */ /* 0x000fe200078e0229 */
[----:B------:R-:W-:Y:S01]  /*3490*/  ISETP.LT.AND P4, PT, R158, 0x1, !P0 ;  /* 0x000000019e00780c */ /* 0x000fe20004781270 */
[----:B------:R-:W-:Y:S01]  /*34a0*/  IMAD.WIDE R4, R31, 0x2, R2 ;  /* 0x000000021f047825 */ /* 0x000fe200078e0202 */
[----:B------:R-:W4:Y:S01]  /*34b0*/  LDS.128 R20, [R20+0x1800] ;  /* 0x0018000014147984 */ /* 0x000f220000000c00 */
[----:B------:R-:W-:-:S02]  /*34c0*/  ISETP.LT.AND P5, PT, R162, 0x1, !P0 ;  /* 0x00000001a200780c */ /* 0x000fc400047a1270 */
[C---:B------:R-:W-:Y:S01]  /*34d0*/  IMAD R34, R28.reuse, 0x2, R43 ;  /* 0x000000021c227824 */ /* 0x040fe200078e022b */
[----:B------:R5:W1:Y:S01]  /*34e0*/  LDS.128 R36, [R33+0x2000] ;  /* 0x0020000021247984 */ /* 0x000a620000000c00 */
[C---:B------:R-:W-:Y:S02]  /*34f0*/  IMAD R60, R28.reuse, 0x2, R45 ;  /* 0x000000021c3c7824 */ /* 0x040fe400078e022d */
[C---:B------:R-:W-:Y:S01]  /*3500*/  IMAD R64, R28.reuse, 0x2, R47 ;  /* 0x000000021c407824 */ /* 0x040fe200078e022f */
[----:B------:R5:W1:Y:S01]  /*3510*/  LDS.128 R40, [R35+0x2800] ;  /* 0x0028000023287984 */ /* 0x000a620000000c00 */
[C---:B------:R-:W-:Y:S02]  /*3520*/  IMAD R68, R28.reuse, 0x2, R49 ;  /* 0x000000021c447824 */ /* 0x040fe400078e0231 */
[C---:B------:R-:W-:Y:S01]  /*3530*/  IMAD R72, R28.reuse, 0x2, R51 ;  /* 0x000000021c487824 */ /* 0x040fe200078e0233 */
[----:B------:R-:W2:Y:S01]  /*3540*/  LDS.128 R44, [R6+0x3000] ;  /* 0x00300000062c7984 */ /* 0x000ea20000000c00 */
[----:B------:R-:W-:-:S02]  /*3550*/  IMAD R76, R28, 0x2, R53 ;  /* 0x000000021c4c7824 */ /* 0x000fc400078e0235 */
[----:B------:R-:W-:Y:S01]  /*3560*/  IMAD R80, R28, 0x2, R55 ;  /* 0x000000021c507824 */ /* 0x000fe200078e0237 */
[----:B------:R-:W3:Y:S01]  /*3570*/  LDS.128 R48, [R30+0x3800] ;  /* 0x003800001e307984 */ /* 0x000ee20000000c00 */
[----:B------:R-:W-:-:S03]  /*3580*/  IMAD.WIDE R4, R0, 0x2, R4 ;  /* 0x0000000200047825 */ /* 0x000fc600078e0204 */
[----:B------:R-:W4:Y:S01]  /*3590*/  LDS.128 R52, [R32+0x4000] ;  /* 0x0040000020347984 */ /* 0x000f220000000c00 */
[-C--:B-----5:R-:W-:Y:S02]  /*35a0*/  IMAD R33, R154, R84.reuse, RZ ;  /* 0x000000549a217224 */ /* 0x0a0fe400078e02ff */
[----:B------:R-:W-:Y:S01]  /*35b0*/  IMAD R31, R84, 0x20, R31 ;  /* 0x00000020541f7824 */ /* 0x000fe200078e021f */
[----:B------:R-:W5:Y:S01]  /*35c0*/  LDS.128 R56, [R34+0x4800] ;  /* 0x0048000022387984 */ /* 0x000f620000000c00 */
[----:B------:R-:W-:Y:S02]  /*35d0*/  IMAD R35, R156, R84, RZ ;  /* 0x000000549c237224 */ /* 0x000fe400078e02ff */
[----:B------:R-:W-:Y:S01]  /*35e0*/  IMAD.WIDE R28, R29, 0x2, R2 ;  /* 0x000000021d1c7825 */ /* 0x000fe200078e0202 */
[----:B------:R-:W5:Y:S04]  /*35f0*/  LDS.128 R60, [R60+0x5000] ;  /* 0x005000003c3c7984 */ /* 0x000f680000000c00 */
[----:B------:R-:W5:Y:S01]  /*3600*/  LDS.128 R64, [R64+0x5800] ;  /* 0x0058000040407984 */ /* 0x000f620000000c00 */
[----:B------:R-:W-:-:S03]  /*3610*/  IMAD.WIDE R28, R0, 0x2, R28 ;  /* 0x00000002001c7825 */ /* 0x000fc600078e021c */
[----:B------:R-:W5:Y:S04]  /*3620*/  LDS.128 R68, [R68+0x6000] ;  /* 0x0060000044447984 */ /* 0x000f680000000c00 */
[----:B------:R-:W5:Y:S04]  /*3630*/  LDS.128 R72, [R72+0x6800] ;  /* 0x0068000048487984 */ /* 0x000f680000000c00 */
[----:B------:R-:W5:Y:S04]  /*3640*/  LDS.128 R76, [R76+0x7000] ;  /* 0x007000004c4c7984 */ /* 0x000f680000000c00 */
[----:B-1----:R1:W-:Y:S01]  /*3650*/  @P2 STG.E.128 desc[UR14][R4.64], R8 ;  /* 0x0000000804002986 */ /* 0x0023e2000c101d0e */
[----:B------:R-:W-:-:S03]  /*3660*/  ISETP.LT.AND P2, PT, R154, 0x1, !P0 ;  /* 0x000000019a00780c */ /* 0x000fc60004741270 */
[----:B--2---:R2:W-:Y:S01]  /*3670*/  @P3 STG.E.128 desc[UR14][R24.64], R12 ;  /* 0x0000000c18003986 */ /* 0x0045e2000c101d0e */
[----:B------:R-:W-:-:S03]  /*3680*/  ISETP.LT.AND P3, PT, R156, 0x1, !P0 ;  /* 0x000000019c00780c */ /* 0x000fc60004761270 */
[----:B---3--:R3:W-:Y:S01]  /*3690*/  @P4 STG.E.128 desc[UR14][R26.64], R16 ;  /* 0x000000101a004986 */ /* 0x0087e2000c101d0e */
[----:B------:R-:W-:Y:S02]  /*36a0*/  ISETP.LT.AND P4, PT, R152, 0x1, !P0 ;  /* 0x000000019800780c */ /* 0x000fe40004781270 */
[----:B------:R-:W-:Y:S01]  /*36b0*/  ISETP.LT.AND P0, PT, R7, 0x1, !P0 ;  /* 0x000000010700780c */ /* 0x000fe20004701270 */
[----:B----4-:R4:W-:Y:S01]  /*36c0*/  @P5 STG.E.128 desc[UR14][R28.64], R20 ;  /* 0x000000141c005986 */ /* 0x0109e2000c101d0e */
[----:B-1----:R-:W-:-:S04]  /*36d0*/  IMAD.WIDE R4, R33, 0x2, R2 ;  /* 0x0000000221047825 */ /* 0x002fc800078e0202 */
[-C--:B------:R-:W-:Y:S02]  /*36e0*/  IMAD R11, R152, R84.reuse, RZ ;  /* 0x00000054980b7224 */ /* 0x080fe400078e02ff */
[----:B--2---:R-:W-:Y:S02]  /*36f0*/  IMAD R25, R84, 0x4, R31 ;  /* 0x0000000454197824 */ /* 0x004fe400078e021f */
[----:B------:R-:W-:Y:S02]  /*3700*/  IMAD R13, R7, R84, RZ ;  /* 0x00000054070d7224 */ /* 0x000fe400078e02ff */
[----:B------:R-:W-:-:S04]  /*3710*/  IMAD.WIDE R8, R35, 0x2, R2 ;  /* 0x0000000223087825 */ /* 0x000fc800078e0202 */
[----:B------:R-:W-:-:S04]  /*3720*/  IMAD.WIDE R14, R0, 0x2, R4 ;  /* 0x00000002000e7825 */ /* 0x000fc800078e0204 */
[----:B------:R-:W-:Y:S01]  /*3730*/  IMAD.WIDE R4, R11, 0x2, R2 ;  /* 0x000000020b047825 */ /* 0x000fe200078e0202 */
[----:B------:R1:W-:Y:S03]  /*3740*/  @P2 STG.E.128 desc[UR14][R14.64], R36 ;  /* 0x000000240e002986 */ /* 0x0003e6000c101d0e */
[----:B---3--:R-:W-:Y:S02]  /*3750*/  IMAD R27, R84, 0x4, R25 ;  /* 0x00000004541b7824 */ /* 0x008fe400078e0219 */
[----:B------:R-:W-:-:S04]  /*3760*/  IMAD.WIDE R10, R13, 0x2, R2 ;  /* 0x000000020d0a7825 */ /* 0x000fc800078e0202 */
[----:B------:R-:W-:-:S04]  /*3770*/  IMAD.WIDE R16, R0, 0x2, R8 ;  /* 0x0000000200107825 */ /* 0x000fc800078e0208 */
[----:B------:R-:W-:Y:S01]  /*3780*/  IMAD R9, R84, 0x4, R27 ;  /* 0x0000000454097824 */ /* 0x000fe200078e021b */
[----:B------:R2:W-:Y:S01]  /*3790*/  @P3 STG.E.128 desc[UR14][R16.64], R40 ;  /* 0x0000002810003986 */ /* 0x0005e2000c101d0e */
[----:B------:R-:W-:-:S04]  /*37a0*/  IMAD.WIDE R12, R31, 0x2, R2 ;  /* 0x000000021f0c7825 */ /* 0x000fc800078e0202 */
[----:B----4-:R-:W-:-:S04]  /*37b0*/  IMAD.WIDE R20, R0, 0x2, R10 ;  /* 0x0000000200147825 */ /* 0x010fc800078e020a */
[----:B------:R-:W-:-:S04]  /*37c0*/  IMAD.WIDE R18, R0, 0x2, R4 ;  /* 0x0000000200127825 */ /* 0x000fc800078e0204 */
[----:B------:R-:W-:Y:S01]  /*37d0*/  IMAD R11, R84, 0x4, R9 ;  /* 0x00000004540b7824 */ /* 0x000fe200078e0209 */
[----:B------:R2:W-:Y:S01]  /*37e0*/  @P4 STG.E.128 desc[UR14][R18.64], R44 ;  /* 0x0000002c12004986 */ /* 0x0005e2000c101d0e */
[----:B------:R-:W-:-:S03]  /*37f0*/  IMAD.WIDE R4, R25, 0x2, R2 ;  /* 0x0000000219047825 */ /* 0x000fc600078e0202 */
[----:B------:R2:W-:Y:S01]  /*3800*/  @P0 STG.E.128 desc[UR14][R20.64], R48 ;  /* 0x0000003014000986 */ /* 0x0005e2000c101d0e */
[----:B------:R-:W-:-:S04]  /*3810*/  IMAD.WIDE R22, R0, 0x2, R12 ;  /* 0x0000000200167825 */ /* 0x000fc800078e020c */
[----:B------:R-:W-:Y:S01]  /*3820*/  IMAD R13, R84, 0x4, R11 ;  /* 0x00000004540d7824 */ /* 0x000fe200078e020b */
[----:B------:R2:W-:Y:S01]  /*3830*/  @P1 STG.E.128 desc[UR14][R22.64], R52 ;  /* 0x0000003416001986 */ /* 0x0005e2000c101d0e */
[----:B------:R-:W-:-:S04]  /*3840*/  IMAD.WIDE R24, R0, 0x2, R4 ;  /* 0x0000000200187825 */ /* 0x000fc800078e0204 */
[----:B-1----:R-:W-:Y:S01]  /*3850*/  IMAD R15, R84, 0x4, R13 ;  /* 0x00000004540f7824 */ /* 0x002fe200078e020d */
[----:B-----5:R2:W-:Y:S01]  /*3860*/  @P1 STG.E.128 desc[UR14][R24.64], R56 ;  /* 0x0000003818001986 */ /* 0x0205e2000c101d0e */
[----:B------:R-:W-:-:S04]  /*3870*/  IMAD.WIDE R4, R27, 0x2, R2 ;  /* 0x000000021b047825 */ /* 0x000fc800078e0202 */
[----:B------:R-:W-:-:S04]  /*3880*/  IMAD.WIDE R8, R9, 0x2, R2 ;  /* 0x0000000209087825 */ /* 0x000fc800078e0202 */
[----:B------:R-:W-:-:S04]  /*3890*/  IMAD.WIDE R10, R11, 0x2, R2 ;  /* 0x000000020b0a7825 */ /* 0x000fc800078e0202 */
[----:B------:R-:W-:-:S04]  /*38a0*/  IMAD.WIDE R12, R13, 0x2, R2 ;  /* 0x000000020d0c7825 */ /* 0x000fc800078e0202 */
[----:B------:R-:W-:-:S04]  /*38b0*/  IMAD.WIDE R14, R15, 0x2, R2 ;  /* 0x000000020f0e7825 */ /* 0x000fc800078e0202 */
[----:B------:R-:W-:-:S04]  /*38c0*/  IMAD.WIDE R4, R0, 0x2, R4 ;  /* 0x0000000200047825 */ /* 0x000fc800078e0204 */
[C---:B------:R-:W-:Y:S01]  /*38d0*/  IMAD.WIDE R8, R0.reuse, 0x2, R8 ;  /* 0x0000000200087825 */ /* 0x040fe200078e0208 */
[----:B------:R2:W-:Y:S03]  /*38e0*/  @P1 STG.E.128 desc[UR14][R4.64], R60 ;  /* 0x0000003c04001986 */ /* 0x0005e6000c101d0e */
[C---:B------:R-:W-:Y:S01]  /*38f0*/  IMAD.WIDE R10, R0.reuse, 0x2, R10 ;  /* 0x00000002000a7825 */ /* 0x040fe200078e020a */
[----:B------:R2:W-:Y:S03]  /*3900*/  @P1 STG.E.128 desc[UR14][R8.64], R64 ;  /* 0x0000004008001986 */ /* 0x0005e6000c101d0e */
[C---:B------:R-:W-:Y:S01]  /*3910*/  IMAD.WIDE R12, R0.reuse, 0x2, R12 ;  /* 0x00000002000c7825 */ /* 0x040fe200078e020c */
[----:B------:R2:W-:Y:S03]  /*3920*/  @P1 STG.E.128 desc[UR14][R10.64], R68 ;  /* 0x000000440a001986 */ /* 0x0005e6000c101d0e */
[----:B------:R-:W-:Y:S01]  /*3930*/  IMAD.WIDE R14, R0, 0x2, R14 ;  /* 0x00000002000e7825 */ /* 0x000fe200078e020e */
[----:B------:R2:W-:Y:S04]  /*3940*/  @P1 STG.E.128 desc[UR14][R12.64], R72 ;  /* 0x000000480c001986 */ /* 0x0005e8000c101d0e */
[----:B------:R2:W-:Y:S01]  /*3950*/  @P1 STG.E.128 desc[UR14][R14.64], R76 ;  /* 0x0000004c0e001986 */ /* 0x0005e2000c101d0e */
[----:B------:R-:W-:Y:S05]  /*3960*/  @!P1 EXIT ;  /* 0x000000000000994d */ /* 0x000fea0003800000 */
[----:B------:R-:W1:Y:S01]  /*3970*/  LDS.128 R80, [R80+0x7800] ;  /* 0x0078000050507984 */ /* 0x000e620000000c00 */
[----:B------:R-:W-:-:S04]  /*3980*/  VIADD R7, R7, 0x20 ;  /* 0x0000002007077836 */ /* 0x000fc80000000000 */
[----:B------:R-:W-:-:S04]  /*3990*/  IMAD R7, R7, R84, RZ ;  /* 0x0000005407077224 */ /* 0x000fc800078e02ff */
[----:B------:R-:W-:-:S04]  /*39a0*/  IMAD.WIDE R2, R7, 0x2, R2 ;  /* 0x0000000207027825 */ /* 0x000fc800078e0202 */
[----:B------:R-:W-:-:S05]  /*39b0*/  IMAD.WIDE R2, R0, 0x2, R2 ;  /* 0x0000000200027825 */ /* 0x000fca00078e0202 */
[----:B-1----:R-:W-:Y:S01]  /*39c0*/  STG.E.128 desc[UR14][R2.64], R80 ;  /* 0x0000005002007986 */ /* 0x002fe2000c101d0e */
[----:B------:R-:W-:Y:S05]  /*39d0*/  EXIT ;  /* 0x000000000000794d */ /* 0x000fea0003800000 */
.L_x_2:
[----:B------:R-:W-:-:S00]  /*39e0*/  BRA `(.L_x_2) ;  /* 0xfffffffc00fc7947 */ /* 0x000fc0000383ffff */
[----:B------:R-:W-:-:S00]  /*39f0*/  NOP ;  /* 0x0000000000007918 */ /* 0x000fc00000000000 */
        /* <DEDUP_REMOVED lines=8> */
.L_x_3:


//--------------------- .nv.shared.matmul_kernel  --------------------------
	.section	.nv.shared.matmul_kernel,"aw",@nobits
	.sectionflags	@""
	.align	16
	.zero		1024


//--------------------- .nv.shared.reserved.0     --------------------------
	.section	.nv.shared.reserved.0,"aw",@nobits
	.weak		__nv_reservedSMEM_offset_0_alias
	.size		__nv_reservedSMEM_offset_0_alias, 0, 0
	.other		__nv_reservedSMEM_offset_0_alias,@"STO_CUDA_RESERVED_SHARED STV_DEFAULT"
__nv_reservedSMEM_offset_0_alias:
	.zero		0


//--------------------- .nv.constant0.matmul_kernel --------------------------
	.section	.nv.constant0.matmul_kernel,"a",@progbits
	.sectionflags	@""
	.align	4
.nv.constant0.matmul_kernel:
	.zero		584


//--------------------- SYMBOLS --------------------------

	.type		.nv.reservedSmem.offset0,@object
	.size		.nv.reservedSmem.offset0,0x4
